	.target	sm_100

	.elftype	@"ET_EXEC"


//--------------------- .note.nv.tkinfo           --------------------------
	.section	.note.nv.tkinfo,"",@"SHT_NOTE"
	.sectionflags	@"SHF_NOTE_NV_TKINFO"
	.tkinfo
        /*0018*/ 	.word	0x00000081
        /*0030*/ 	.string	""
        /*0030*/ 	.string	"ptxas"
        /*0030*/ 	.string	"Cuda compilation tools, release 12.9, V12.9.86"
        /*0030*/ 	.string	"Build cuda_12.9.r12.9/compiler.36037853_0"
        /*0030*/ 	.string	"-regUsageLevel 10 -arch sm_100f -m 64 "



//--------------------- .note.nv.cuver            --------------------------
	.section	.note.nv.cuver,"",@"SHT_NOTE"
	.sectionflags	@"SHF_NOTE_NV_CUVER"
        /*0018*/ 	.short	0x0001
        /*001a*/ 	.short	0x0064
        /*001c*/ 	.short	0x0001
        /*001e*/ 	.short	0x0000
        /*0020*/ 	.short	0x0001
        /*0022*/ 	.short	0x0000


//--------------------- .nv.info                  --------------------------
	.section	.nv.info,"",@"SHT_CUDA_INFO"
	.align	4


	//----- nvinfo : EIATTR_REGCOUNT
	.align		4
        /*0000*/ 	.byte	0x04, 0x2f
        /*0002*/ 	.short	(.L_15 - .L_14)
	.align		4
.L_14:
        /*0004*/ 	.word	index@(_ZN9deep_gemm24sm100_fp8_gemm_1d1d_implILN4cute4UMMA5MajorE0ELS3_0ELj0ELj24576ELj1536ELj128ELj192ELj128ELj1ELj128ELj128ELj128ELj4ELj128ELj128ELj1ELb0ELj128ELNS_8GemmTypeE0ELb0EN7cutlass10bfloat16_tENS_16EpilogueIdentityEEEvPijjj14CUtensorMap_stS9_S9_S9_S9_)
        /*0008*/ 	.word	0x0000002f


	//----- nvinfo : EIATTR_FRAME_SIZE
	.align		4
.L_15:
        /*000c*/ 	.byte	0x04, 0x11
        /*000e*/ 	.short	(.L_17 - .L_16)
	.align		4
.L_16:
        /*0010*/ 	.word	index@($__internal_3_$__cuda_sm20_div_u16)
        /*0014*/ 	.word	0x00000000


	//----- nvinfo : EIATTR_FRAME_SIZE
	.align		4
.L_17:
        /*0018*/ 	.byte	0x04, 0x11
        /*001a*/ 	.short	(.L_19 - .L_18)
	.align		4
.L_18:
        /*001c*/ 	.word	index@($__internal_2_$__cuda_sm10x_tcgen05_guardrail_trap_unallocated_columns_being_dealloced)
        /*0020*/ 	.word	0x00000000


	//----- nvinfo : EIATTR_FRAME_SIZE
	.align		4
.L_19:
        /*0024*/ 	.byte	0x04, 0x11
        /*0026*/ 	.short	(.L_21 - .L_20)
	.align		4
.L_20:
        /*0028*/ 	.word	index@($__internal_1_$__cuda_sm10x_tcgen05_guardrail_trap_phase_invalid_during_alloc)
        /*002c*/ 	.word	0x00000000


	//----- nvinfo : EIATTR_FRAME_SIZE
	.align		4
.L_21:
        /*0030*/ 	.byte	0x04, 0x11
        /*0032*/ 	.short	(.L_23 - .L_22)
	.align		4
.L_22:
        /*0034*/ 	.word	index@($__internal_0_$__cuda_sm10x_tcgen05_guardrail_trap_col_being_dealloced_not_returned_by_alloc)
        /*0038*/ 	.word	0x00000000


	//----- nvinfo : EIATTR_FRAME_SIZE
	.align		4
.L_23:
        /*003c*/ 	.byte	0x04, 0x11
        /*003e*/ 	.short	(.L_25 - .L_24)
	.align		4
.L_24:
        /*0040*/ 	.word	index@(_ZN9deep_gemm24sm100_fp8_gemm_1d1d_implILN4cute4UMMA5MajorE0ELS3_0ELj0ELj24576ELj1536ELj128ELj192ELj128ELj1ELj128ELj128ELj128ELj4ELj128ELj128ELj1ELb0ELj128ELNS_8GemmTypeE0ELb0EN7cutlass10bfloat16_tENS_16EpilogueIdentityEEEvPijjj14CUtensorMap_stS9_S9_S9_S9_)
        /*0044*/ 	.word	0x00000000


	//----- nvinfo : EIATTR_MIN_STACK_SIZE
	.align		4
.L_25:
        /*0048*/ 	.byte	0x04, 0x12
        /*004a*/ 	.short	(.L_27 - .L_26)
	.align		4
.L_26:
        /*004c*/ 	.word	index@(_ZN9deep_gemm24sm100_fp8_gemm_1d1d_implILN4cute4UMMA5MajorE0ELS3_0ELj0ELj24576ELj1536ELj128ELj192ELj128ELj1ELj128ELj128ELj128ELj4ELj128ELj128ELj1ELb0ELj128ELNS_8GemmTypeE0ELb0EN7cutlass10bfloat16_tENS_16EpilogueIdentityEEEvPijjj14CUtensorMap_stS9_S9_S9_S9_)
        /*0050*/ 	.word	0x00000000
.L_27:


//--------------------- .nv.info._ZN9deep_gemm24sm100_fp8_gemm_1d1d_implILN4cute4UMMA5MajorE0ELS3_0ELj0ELj24576ELj1536ELj128ELj192ELj128ELj1ELj128ELj128ELj128ELj4ELj128ELj128ELj1ELb0ELj128ELNS_8GemmTypeE0ELb0EN7cutlass10bfloat16_tENS_16EpilogueIdentityEEEvPijjj14CUtensorMap_stS9_S9_S9_S9_ --------------------------
	.section	.nv.info._ZN9deep_gemm24sm100_fp8_gemm_1d1d_implILN4cute4UMMA5MajorE0ELS3_0ELj0ELj24576ELj1536ELj128ELj192ELj128ELj1ELj128ELj128ELj128ELj4ELj128ELj128ELj1ELb0ELj128ELNS_8GemmTypeE0ELb0EN7cutlass10bfloat16_tENS_16EpilogueIdentityEEEvPijjj14CUtensorMap_stS9_S9_S9_S9_,"",@"SHT_CUDA_INFO"
	.sectionflags	@""
	.align	4


	//----- nvinfo : EIATTR_CUDA_API_VERSION
	.align		4
        /*0000*/ 	.byte	0x04, 0x37
        /*0002*/ 	.short	(.L_29 - .L_28)
.L_28:
        /*0004*/ 	.word	0x00000081


	//----- nvinfo : EIATTR_KPARAM_INFO
	.align		4
.L_29:
        /*0008*/ 	.byte	0x04, 0x17
        /*000a*/ 	.short	(.L_31 - .L_30)
.L_30:
        /*000c*/ 	.word	0x00000000
        /*0010*/ 	.short	0x0008
        /*0012*/ 	.short	0x0240
        /*0014*/ 	.byte	0x00, 0xf0, 0x01, 0x02


	//----- nvinfo : EIATTR_KPARAM_INFO
	.align		4
.L_31:
        /*0018*/ 	.byte	0x04, 0x17
        /*001a*/ 	.short	(.L_33 - .L_32)
.L_32:
        /*001c*/ 	.word	0x00000000
        /*0020*/ 	.short	0x0007
        /*0022*/ 	.short	0x01c0
        /*0024*/ 	.byte	0x00, 0xf0, 0x01, 0x02


	//----- nvinfo : EIATTR_KPARAM_INFO
	.align		4
.L_33:
        /*0028*/ 	.byte	0x04, 0x17
        /*002a*/ 	.short	(.L_35 - .L_34)
.L_34:
        /*002c*/ 	.word	0x00000000
        /*0030*/ 	.short	0x0006
        /*0032*/ 	.short	0x0140
        /*0034*/ 	.byte	0x00, 0xf0, 0x01, 0x02


	//----- nvinfo : EIATTR_KPARAM_INFO
	.align		4
.L_35:
        /*0038*/ 	.byte	0x04, 0x17
        /*003a*/ 	.short	(.L_37 - .L_36)
.L_36:
        /*003c*/ 	.word	0x00000000
        /*0040*/ 	.short	0x0005
        /*0042*/ 	.short	0x00c0
        /*0044*/ 	.byte	0x00, 0xf0, 0x01, 0x02


	//----- nvinfo : EIATTR_KPARAM_INFO
	.align		4
.L_37:
        /*0048*/ 	.byte	0x04, 0x17
        /*004a*/ 	.short	(.L_39 - .L_38)
.L_38:
        /*004c*/ 	.word	0x00000000
        /*0050*/ 	.short	0x0004
        /*0052*/ 	.short	0x0040
        /*0054*/ 	.byte	0x00, 0xf0, 0x01, 0x02


	//----- nvinfo : EIATTR_KPARAM_INFO
	.align		4
.L_39:
        /*0058*/ 	.byte	0x04, 0x17
        /*005a*/ 	.short	(.L_41 - .L_40)
.L_40:
        /*005c*/ 	.word	0x00000000
        /*0060*/ 	.short	0x0003
        /*0062*/ 	.short	0x0010
        /*0064*/ 	.byte	0x00, 0xf0, 0x11, 0x00


	//----- nvinfo : EIATTR_KPARAM_INFO
	.align		4
.L_41:
        /*0068*/ 	.byte	0x04, 0x17
        /*006a*/ 	.short	(.L_43 - .L_42)
.L_42:
        /*006c*/ 	.word	0x00000000
        /*0070*/ 	.short	0x0002
        /*0072*/ 	.short	0x000c
        /*0074*/ 	.byte	0x00, 0xf0, 0x11, 0x00


	//----- nvinfo : EIATTR_KPARAM_INFO
	.align		4
.L_43:
        /*0078*/ 	.byte	0x04, 0x17
        /*007a*/ 	.short	(.L_45 - .L_44)
.L_44:
        /*007c*/ 	.word	0x00000000
        /*0080*/ 	.short	0x0001
        /*0082*/ 	.short	0x0008
        /*0084*/ 	.byte	0x00, 0xf0, 0x11, 0x00


	//----- nvinfo : EIATTR_KPARAM_INFO
	.align		4
.L_45:
        /*0088*/ 	.byte	0x04, 0x17
        /*008a*/ 	.short	(.L_47 - .L_46)
.L_46:
        /*008c*/ 	.word	0x00000000
        /*0090*/ 	.short	0x0000
        /*0092*/ 	.short	0x0000
        /*0094*/ 	.byte	0x00, 0xf5, 0x21, 0x00


	//----- nvinfo : EIATTR_AT_ENTRY_FRAGMENTS
	.align		4
.L_47:
        /*0098*/ 	.byte	0x04, 0x4f
        /*009a*/ 	.short	(.L_49 - .L_48)


	//   ....[0]....
.L_48:
        /*009c*/ 	.word	0x00000004


	//----- nvinfo : EIATTR_RESERVED_SMEM_USED
	.align		4
.L_49:
        /*00a0*/ 	.byte	0x01, 0x41
	.zero		2


	//----- nvinfo : EIATTR_SPARSE_MMA_MASK
	.align		4
        /*00a4*/ 	.byte	0x03, 0x50
        /*00a6*/ 	.short	0x0000


	//----- nvinfo : EIATTR_TCGEN05_1CTA_USED
	.align		4
        /*00a8*/ 	.byte	0x01, 0x51
	.zero		2


	//----- nvinfo : EIATTR_MAXREG_COUNT
	.align		4
        /*00ac*/ 	.byte	0x03, 0x1b
        /*00ae*/ 	.short	0x00ff


	//----- nvinfo : EIATTR_NUM_BARRIERS
	.align		4
        /*00b0*/ 	.byte	0x02, 0x4c
        /*00b2*/ 	.byte	0x09
	.zero		1


	//----- nvinfo : EIATTR_INT_WARP_WIDE_INSTR_OFFSETS
	.align		4
        /*00b4*/ 	.byte	0x04, 0x31
        /*00b6*/ 	.short	(.L_51 - .L_50)


	//   ....[0]....
.L_50:
        /*00b8*/ 	.word	0x00004520


	//   ....[1]....
        /*00bc*/ 	.word	0x00004540


	//----- nvinfo : EIATTR_COOP_GROUP_MASK_REGIDS
	.align		4
.L_51:
        /*00c0*/ 	.byte	0x04, 0x29
        /*00c2*/ 	.short	(.L_53 - .L_52)


	//   ....[0]....
.L_52:
        /*00c4*/ 	.word	0xffffffff


	//   ....[1]....
        /*00c8*/ 	.word	0xffffffff


	//   ....[2]....
        /*00cc*/ 	.word	0xffffffff


	//   ....[3]....
        /*00d0*/ 	.word	0xffffffff


	//   ....[4]....
        /*00d4*/ 	.word	0xffffffff


	//   ....[5]....
        /*00d8*/ 	.word	0xffffffff


	//   ....[6]....
        /*00dc*/ 	.word	0xffffffff


	//   ....[7]....
        /*00e0*/ 	.word	0xffffffff


	//   ....[8]....
        /*00e4*/ 	.word	0xffffffff


	//   ....[9]....
        /*00e8*/ 	.word	0xffffffff


	//   ....[10]....
        /*00ec*/ 	.word	0xffffffff


	//   ....[11]....
        /*00f0*/ 	.word	0xffffffff


	//   ....[12]....
        /*00f4*/ 	.word	0xffffffff


	//   ....[13]....
        /*00f8*/ 	.word	0xffffffff


	//----- nvinfo : EIATTR_COOP_GROUP_INSTR_OFFSETS
	.align		4
.L_53:
        /*00fc*/ 	.byte	0x04, 0x28
        /*00fe*/ 	.short	(.L_55 - .L_54)


	//   ....[0]....
.L_54:
        /*0100*/ 	.word	0x00000030


	//   ....[1]....
        /*0104*/ 	.word	0x00000470


	//   ....[2]....
        /*0108*/ 	.word	0x00000730


	//   ....[3]....
        /*010c*/ 	.word	0x00000b20


	//   ....[4]....
        /*0110*/ 	.word	0x00000bf0


	//   ....[5]....
        /*0114*/ 	.word	0x00000cb0


	//   ....[6]....
        /*0118*/ 	.word	0x000012c0


	//   ....[7]....
        /*011c*/ 	.word	0x000012e0


	//   ....[8]....
        /*0120*/ 	.word	0x00001300


	//   ....[9]....
        /*0124*/ 	.word	0x00001550


	//   ....[10]....
        /*0128*/ 	.word	0x00001580


	//   ....[11]....
        /*012c*/ 	.word	0x000015a0


	//   ....[12]....
        /*0130*/ 	.word	0x00004440


	//   ....[13]....
        /*0134*/ 	.word	0x00004600


	//----- nvinfo : EIATTR_VRC_CTA_INIT_COUNT
	.align		4
.L_55:
        /*0138*/ 	.byte	0x02, 0x4a
        /*013a*/ 	.byte	0x80
	.zero		1


	//----- nvinfo : EIATTR_MBARRIER_INSTR_OFFSETS
	.align		4
        /*013c*/ 	.byte	0x04, 0x39
        /*013e*/ 	.short	(.L_57 - .L_56)


	//   ....[0]....
.L_56:
        /*0140*/ 	.word	0x00000330
        /*0144*/ 	.word	0x000000ff
        /*0148*/ 	.word	0x00031800
        /*014c*/ 	.short	0x0100
        /*014e*/ 	.byte	0x05
	.zero		1


	//   ....[1]....
        /*0150*/ 	.word	0x00000340
        /*0154*/ 	.word	0x000000ff
        /*0158*/ 	.word	0x00031820
        /*015c*/ 	.short	0x0100
        /*015e*/ 	.byte	0x05
	.zero		1


	//   ....[2]....
        /*0160*/ 	.word	0x00000350
        /*0164*/ 	.word	0x000000ff
        /*0168*/ 	.word	0x00031840
        /*016c*/ 	.short	0x0100
        /*016e*/ 	.byte	0x05
	.zero		1


	//   ....[3]....
        /*0170*/ 	.word	0x00000360
        /*0174*/ 	.word	0x000000ff
        /*0178*/ 	.word	0x00031808
        /*017c*/ 	.short	0x0100
        /*017e*/ 	.byte	0x05
	.zero		1


	//   ....[4]....
        /*0180*/ 	.word	0x00000370
        /*0184*/ 	.word	0x000000ff
        /*0188*/ 	.word	0x00031828
        /*018c*/ 	.short	0x0100
        /*018e*/ 	.byte	0x05
	.zero		1


	//   ....[5]....
        /*0190*/ 	.word	0x00000380
        /*0194*/ 	.word	0x000000ff
        /*0198*/ 	.word	0x00031848
        /*019c*/ 	.short	0x0100
        /*019e*/ 	.byte	0x05
	.zero		1


	//   ....[6]....
        /*01a0*/ 	.word	0x00000390
        /*01a4*/ 	.word	0x000000ff
        /*01a8*/ 	.word	0x00031810
        /*01ac*/ 	.short	0x0100
        /*01ae*/ 	.byte	0x05
	.zero		1


	//   ....[7]....
        /*01b0*/ 	.word	0x000003a0
        /*01b4*/ 	.word	0x000000ff
        /*01b8*/ 	.word	0x00031830
        /*01bc*/ 	.short	0x0100
        /*01be*/ 	.byte	0x05
	.zero		1


	//   ....[8]....
        /*01c0*/ 	.word	0x000003b0
        /*01c4*/ 	.word	0x000000ff
        /*01c8*/ 	.word	0x00031850
        /*01cc*/ 	.short	0x0100
        /*01ce*/ 	.byte	0x05
	.zero		1


	//   ....[9]....
        /*01d0*/ 	.word	0x000003c0
        /*01d4*/ 	.word	0x000000ff
        /*01d8*/ 	.word	0x00031818
        /*01dc*/ 	.short	0x0100
        /*01de*/ 	.byte	0x05
	.zero		1


	//   ....[10]....
        /*01e0*/ 	.word	0x000003d0
        /*01e4*/ 	.word	0x000000ff
        /*01e8*/ 	.word	0x00031838
        /*01ec*/ 	.short	0x0100
        /*01ee*/ 	.byte	0x05
	.zero		1


	//   ....[11]....
        /*01f0*/ 	.word	0x000003e0
        /*01f4*/ 	.word	0x000000ff
        /*01f8*/ 	.word	0x00031858
        /*01fc*/ 	.short	0x0100
        /*01fe*/ 	.byte	0x05
	.zero		1


	//   ....[12]....
        /*0200*/ 	.word	0x000003f0
        /*0204*/ 	.word	0x000000ff
        /*0208*/ 	.word	0x00031860
        /*020c*/ 	.short	0x0100
        /*020e*/ 	.byte	0x05
	.zero		1


	//   ....[13]....
        /*0210*/ 	.word	0x00000400
        /*0214*/ 	.word	0x000000ff
        /*0218*/ 	.word	0x00031870
        /*021c*/ 	.short	0x0100
        /*021e*/ 	.byte	0x05
	.zero		1


	//   ....[14]....
        /*0220*/ 	.word	0x00000410
        /*0224*/ 	.word	0x000000ff
        /*0228*/ 	.word	0x00031868
        /*022c*/ 	.short	0x0100
        /*022e*/ 	.byte	0x05
	.zero		1


	//   ....[15]....
        /*0230*/ 	.word	0x00000420
        /*0234*/ 	.word	0x000000ff
        /*0238*/ 	.word	0x00031878
        /*023c*/ 	.short	0x0100
        /*023e*/ 	.byte	0x05
	.zero		1


	//   ....[16]....
        /*0240*/ 	.word	0x00000a00
        /*0244*/ 	.word	0x00000002
        /*0248*/ 	.word	0x00031800
        /*024c*/ 	.short	0x010a
        /*024e*/ 	.byte	0xff
	.zero		1


	//   ....[17]....
        /*0250*/ 	.word	0x00000da0
        /*0254*/ 	.word	0x00000002
        /*0258*/ 	.word	0x00000000
        /*025c*/ 	.short	0x0101
        /*025e*/ 	.byte	0xff
	.zero		1


	//   ....[18]....
        /*0260*/ 	.word	0x000010b0
        /*0264*/ 	.word	0x00000000
        /*0268*/ 	.word	0x00031870
        /*026c*/ 	.short	0x010a
        /*026e*/ 	.byte	0x08
	.zero		1


	//   ....[19]....
        /*0270*/ 	.word	0x00001150
        /*0274*/ 	.word	0x000000ff
        /*0278*/ 	.word	0x00031840
        /*027c*/ 	.short	0x010a
        /*027e*/ 	.byte	0x0d
	.zero		1


	//   ....[20]....
        /*0280*/ 	.word	0x00001520
        /*0284*/ 	.word	0x000000ff
        /*0288*/ 	.word	0x00031840
        /*028c*/ 	.short	0x010a
        /*028e*/ 	.byte	0x09
	.zero		1


	//   ....[21]....
        /*0290*/ 	.word	0x00001aa0
        /*0294*/ 	.word	0x00000000
        /*0298*/ 	.word	0x00031820
        /*029c*/ 	.short	0x010a
        /*029e*/ 	.byte	0xff
	.zero		1


	//   ....[22]....
        /*02a0*/ 	.word	0x00001e40
        /*02a4*/ 	.word	0x00000000
        /*02a8*/ 	.word	0x00031828
        /*02ac*/ 	.short	0x010a
        /*02ae*/ 	.byte	0xff
	.zero		1


	//   ....[23]....
        /*02b0*/ 	.word	0x00001fb0
        /*02b4*/ 	.word	0x00000000
        /*02b8*/ 	.word	0x00031830
        /*02bc*/ 	.short	0x010a
        /*02be*/ 	.byte	0xff
	.zero		1


	//   ....[24]....
        /*02c0*/ 	.word	0x00002110
        /*02c4*/ 	.word	0x00000000
        /*02c8*/ 	.word	0x00031838
        /*02cc*/ 	.short	0x010a
        /*02ce*/ 	.byte	0xff
	.zero		1


	//   ....[25]....
        /*02d0*/ 	.word	0x00002260
        /*02d4*/ 	.word	0x00000000
        /*02d8*/ 	.word	0x00031820
        /*02dc*/ 	.short	0x010a
        /*02de*/ 	.byte	0xff
	.zero		1


	//   ....[26]....
        /*02e0*/ 	.word	0x00002470
        /*02e4*/ 	.word	0x00000000
        /*02e8*/ 	.word	0x00031828
        /*02ec*/ 	.short	0x010a
        /*02ee*/ 	.byte	0xff
	.zero		1


	//   ....[27]....
        /*02f0*/ 	.word	0x000025a0
        /*02f4*/ 	.word	0x00000000
        /*02f8*/ 	.word	0x00031830
        /*02fc*/ 	.short	0x010a
        /*02fe*/ 	.byte	0xff
	.zero		1


	//   ....[28]....
        /*0300*/ 	.word	0x000026d0
        /*0304*/ 	.word	0x00000000
        /*0308*/ 	.word	0x00031838
        /*030c*/ 	.short	0x010a
        /*030e*/ 	.byte	0xff
	.zero		1


	//   ....[29]....
        /*0310*/ 	.word	0x00002800
        /*0314*/ 	.word	0x00000000
        /*0318*/ 	.word	0x00031820
        /*031c*/ 	.short	0x010a
        /*031e*/ 	.byte	0xff
	.zero		1


	//   ....[30]....
        /*0320*/ 	.word	0x00002a10
        /*0324*/ 	.word	0x00000000
        /*0328*/ 	.word	0x00031828
        /*032c*/ 	.short	0x010a
        /*032e*/ 	.byte	0xff
	.zero		1


	//   ....[31]....
        /*0330*/ 	.word	0x00002b40
        /*0334*/ 	.word	0x00000000
        /*0338*/ 	.word	0x00031830
        /*033c*/ 	.short	0x010a
        /*033e*/ 	.byte	0xff
	.zero		1


	//   ....[32]....
        /*0340*/ 	.word	0x00002c70
        /*0344*/ 	.word	0x00000000
        /*0348*/ 	.word	0x00031838
        /*034c*/ 	.short	0x010a
        /*034e*/ 	.byte	0xff
	.zero		1


	//   ....[33]....
        /*0350*/ 	.word	0x00003170
        /*0354*/ 	.word	0x00000002
        /*0358*/ 	.word	0x00031860
        /*035c*/ 	.short	0x010a
        /*035e*/ 	.byte	0xff
	.zero		1


	//   ....[34]....
        /*0360*/ 	.word	0x000042a0
        /*0364*/ 	.word	0x00000002
        /*0368*/ 	.word	0x00000000
        /*036c*/ 	.short	0x0101
        /*036e*/ 	.byte	0xff
	.zero		1


	//   ....[35]....
        /*0370*/ 	.word	0x00004630
        /*0374*/ 	.word	0x00000002
        /*0378*/ 	.word	0x00031800
        /*037c*/ 	.short	0x010a
        /*037e*/ 	.byte	0xff
	.zero		1


	//   ....[36]....
        /*0380*/ 	.word	0x000046b0
        /*0384*/ 	.word	0x00000000
        /*0388*/ 	.word	0x00031870
        /*038c*/ 	.short	0x010a
        /*038e*/ 	.byte	0xff
	.zero		1


	//   ....[37]....
        /*0390*/ 	.word	0x00004720
        /*0394*/ 	.word	0x00000002
        /*0398*/ 	.word	0x00031840
        /*039c*/ 	.short	0x010a
        /*039e*/ 	.byte	0xff
	.zero		1


	//   ....[38]....
        /*03a0*/ 	.word	0x00004790
        /*03a4*/ 	.word	0x00000002
        /*03a8*/ 	.word	0x00031840
        /*03ac*/ 	.short	0x010a
        /*03ae*/ 	.byte	0xff
	.zero		1


	//   ....[39]....
        /*03b0*/ 	.word	0x00004800
        /*03b4*/ 	.word	0x00000000
        /*03b8*/ 	.word	0x00031820
        /*03bc*/ 	.short	0x010a
        /*03be*/ 	.byte	0xff
	.zero		1


	//   ....[40]....
        /*03c0*/ 	.word	0x00004870
        /*03c4*/ 	.word	0x00000000
        /*03c8*/ 	.word	0x00031828
        /*03cc*/ 	.short	0x010a
        /*03ce*/ 	.byte	0xff
	.zero		1


	//   ....[41]....
        /*03d0*/ 	.word	0x000048e0
        /*03d4*/ 	.word	0x00000000
        /*03d8*/ 	.word	0x00031830
        /*03dc*/ 	.short	0x010a
        /*03de*/ 	.byte	0xff
	.zero		1


	//   ....[42]....
        /*03e0*/ 	.word	0x00004950
        /*03e4*/ 	.word	0x00000000
        /*03e8*/ 	.word	0x00031838
        /*03ec*/ 	.short	0x010a
        /*03ee*/ 	.byte	0xff
	.zero		1


	//   ....[43]....
        /*03f0*/ 	.word	0x000049c0
        /*03f4*/ 	.word	0x00000000
        /*03f8*/ 	.word	0x00031820
        /*03fc*/ 	.short	0x010a
        /*03fe*/ 	.byte	0xff
	.zero		1


	//   ....[44]....
        /*0400*/ 	.word	0x00004a30
        /*0404*/ 	.word	0x00000000
        /*0408*/ 	.word	0x00031828
        /*040c*/ 	.short	0x010a
        /*040e*/ 	.byte	0xff
	.zero		1


	//   ....[45]....
        /*0410*/ 	.word	0x00004aa0
        /*0414*/ 	.word	0x00000000
        /*0418*/ 	.word	0x00031830
        /*041c*/ 	.short	0x010a
        /*041e*/ 	.byte	0xff
	.zero		1


	//   ....[46]....
        /*0420*/ 	.word	0x00004b10
        /*0424*/ 	.word	0x00000000
        /*0428*/ 	.word	0x00031838
        /*042c*/ 	.short	0x010a
        /*042e*/ 	.byte	0xff
	.zero		1


	//   ....[47]....
        /*0430*/ 	.word	0x00004b80
        /*0434*/ 	.word	0x00000000
        /*0438*/ 	.word	0x00031820
        /*043c*/ 	.short	0x010a
        /*043e*/ 	.byte	0xff
	.zero		1


	//   ....[48]....
        /*0440*/ 	.word	0x00004bf0
        /*0444*/ 	.word	0x00000000
        /*0448*/ 	.word	0x00031828
        /*044c*/ 	.short	0x010a
        /*044e*/ 	.byte	0xff
	.zero		1


	//   ....[49]....
        /*0450*/ 	.word	0x00004c60
        /*0454*/ 	.word	0x00000000
        /*0458*/ 	.word	0x00031830
        /*045c*/ 	.short	0x010a
        /*045e*/ 	.byte	0xff
	.zero		1


	//   ....[50]....
        /*0460*/ 	.word	0x00004cd0
        /*0464*/ 	.word	0x00000000
        /*0468*/ 	.word	0x00031838
        /*046c*/ 	.short	0x010a
        /*046e*/ 	.byte	0xff
	.zero		1


	//   ....[51]....
        /*0470*/ 	.word	0x00004d30
        /*0474*/ 	.word	0x00000002
        /*0478*/ 	.word	0x00031860
        /*047c*/ 	.short	0x010a
        /*047e*/ 	.byte	0xff
	.zero		1


	//----- nvinfo : EIATTR_NUM_MBARRIERS
	.align		4
.L_57:
        /*0480*/ 	.byte	0x03, 0x38
        /*0482*/ 	.short	0x0010


	//----- nvinfo : EIATTR_EXIT_INSTR_OFFSETS
	.align		4
        /*0484*/ 	.byte	0x04, 0x1c
        /*0486*/ 	.short	(.L_59 - .L_58)


	//   ....[0]....
.L_58:
        /*0488*/ 	.word	0x00000820


	//   ....[1]....
        /*048c*/ 	.word	0x00000df0


	//   ....[2]....
        /*0490*/ 	.word	0x00000f00


	//   ....[3]....
        /*0494*/ 	.word	0x000018a0


	//   ....[4]....
        /*0498*/ 	.word	0x00001910


	//   ....[5]....
        /*049c*/ 	.word	0x00002dc0


	//   ....[6]....
        /*04a0*/ 	.word	0x00002e20


	//   ....[7]....
        /*04a4*/ 	.word	0x00004420


	//   ....[8]....
        /*04a8*/ 	.word	0x00004610


	//----- nvinfo : EIATTR_MAX_THREADS
	.align		4
.L_59:
        /*04ac*/ 	.byte	0x04, 0x05
        /*04ae*/ 	.short	(.L_61 - .L_60)
.L_60:
        /*04b0*/ 	.word	0x00000100
        /*04b4*/ 	.word	0x00000001
        /*04b8*/ 	.word	0x00000001


	//----- nvinfo : EIATTR_CRS_STACK_SIZE
	.align		4
.L_61:
        /*04bc*/ 	.byte	0x04, 0x1e
        /*04be*/ 	.short	(.L_63 - .L_62)
.L_62:
        /*04c0*/ 	.word	0x00000000


	//----- nvinfo : EIATTR_CBANK_PARAM_SIZE
	.align		4
.L_63:
        /*04c4*/ 	.byte	0x03, 0x19
        /*04c6*/ 	.short	0x02c0


	//----- nvinfo : EIATTR_PARAM_CBANK
	.align		4
        /*04c8*/ 	.byte	0x04, 0x0a
        /*04ca*/ 	.short	(.L_65 - .L_64)
	.align		4
.L_64:
        /*04cc*/ 	.word	index@(.nv.constant0._ZN9deep_gemm24sm100_fp8_gemm_1d1d_implILN4cute4UMMA5MajorE0ELS3_0ELj0ELj24576ELj1536ELj128ELj192ELj128ELj1ELj128ELj128ELj128ELj4ELj128ELj128ELj1ELb0ELj128ELNS_8GemmTypeE0ELb0EN7cutlass10bfloat16_tENS_16EpilogueIdentityEEEvPijjj14CUtensorMap_stS9_S9_S9_S9_)
        /*04d0*/ 	.short	0x0380
        /*04d2*/ 	.short	0x02c0


	//----- nvinfo : EIATTR_SW_WAR
	.align		4
.L_65:
        /*04d4*/ 	.byte	0x04, 0x36
        /*04d6*/ 	.short	(.L_67 - .L_66)
.L_66:
        /*04d8*/ 	.word	0x00000008
.L_67:


//--------------------- .nv.compat                --------------------------
	.section	.nv.compat,"",@"SHT_CUDA_COMPAT_INFO"
	.align	4
        /*0000*/ 	.byte	0x02, 0x02, 0x02, 0x00, 0x02, 0x05, 0x05, 0x00, 0x02, 0x03, 0x01, 0x00, 0x02, 0x06, 0x01, 0x00


//--------------------- .nv.callgraph             --------------------------
	.section	.nv.callgraph,"",@"SHT_CUDA_CALLGRAPH"
	.align	4
	.sectionentsize	8
	.align		4
        /*0000*/ 	.word	0x00000000
	.align		4
        /*0004*/ 	.word	0xffffffff
	.align		4
        /*0008*/ 	.word	0x00000000
	.align		4
        /*000c*/ 	.word	0xfffffffe
	.align		4
        /*0010*/ 	.word	0x00000000
	.align		4
        /*0014*/ 	.word	0xfffffffd
	.align		4
        /*0018*/ 	.word	0x00000000
	.align		4
        /*001c*/ 	.word	0xfffffffc


//--------------------- .nv.constant4             --------------------------
	.section	.nv.constant4,"a",@progbits
	.align	8
	.align		8
.nv.constant4:
        /*0000*/ 	.dword	_ZN45_INTERNAL_9f80e72a_9_kernel_cu_bd06d955_947724cuda3std3__45__cpo5beginE
	.align		8
        /*0008*/ 	.dword	_ZN45_INTERNAL_9f80e72a_9_kernel_cu_bd06d955_947724cuda3std3__45__cpo3endE
	.align		8
        /*0010*/ 	.dword	_ZN45_INTERNAL_9f80e72a_9_kernel_cu_bd06d955_947724cuda3std3__45__cpo6cbeginE
	.align		8
        /*0018*/ 	.dword	_ZN45_INTERNAL_9f80e72a_9_kernel_cu_bd06d955_947724cuda3std3__45__cpo4cendE
	.align		8
        /*0020*/ 	.dword	_ZN45_INTERNAL_9f80e72a_9_kernel_cu_bd06d955_947724cuda3std3__447_GLOBAL__N__9f80e72a_9_kernel_cu_bd06d955_947726ignoreE
	.align		8
        /*0028*/ 	.dword	_ZN45_INTERNAL_9f80e72a_9_kernel_cu_bd06d955_947724cuda3std3__419piecewise_constructE
	.align		8
        /*0030*/ 	.dword	_ZN45_INTERNAL_9f80e72a_9_kernel_cu_bd06d955_947724cuda3std3__48in_placeE
	.align		8
        /*0038*/ 	.dword	_ZN45_INTERNAL_9f80e72a_9_kernel_cu_bd06d955_947724cuda3std6ranges3__45__cpo4swapE
	.align		8
        /*0040*/ 	.dword	_ZN45_INTERNAL_9f80e72a_9_kernel_cu_bd06d955_947724cuda3std6ranges3__45__cpo9iter_moveE
	.align		8
        /*0048*/ 	.dword	_ZN45_INTERNAL_9f80e72a_9_kernel_cu_bd06d955_947724cute7productE
	.align		8
        /*0050*/ 	.dword	_ZN45_INTERNAL_9f80e72a_9_kernel_cu_bd06d955_947724cute1_E


//--------------------- .text._ZN9deep_gemm24sm100_fp8_gemm_1d1d_implILN4cute4UMMA5MajorE0ELS3_0ELj0ELj24576ELj1536ELj128ELj192ELj128ELj1ELj128ELj128ELj128ELj4ELj128ELj128ELj1ELb0ELj128ELNS_8GemmTypeE0ELb0EN7cutlass10bfloat16_tENS_16EpilogueIdentityEEEvPijjj14CUtensorMap_stS9_S9_S9_S9_ --------------------------
	.section	.text._ZN9deep_gemm24sm100_fp8_gemm_1d1d_implILN4cute4UMMA5MajorE0ELS3_0ELj0ELj24576ELj1536ELj128ELj192ELj128ELj1ELj128ELj128ELj128ELj4ELj128ELj128ELj1ELb0ELj128ELNS_8GemmTypeE0ELb0EN7cutlass10bfloat16_tENS_16EpilogueIdentityEEEvPijjj14CUtensorMap_stS9_S9_S9_S9_,"ax",@progbits
	.align	128
        .global         _ZN9deep_gemm24sm100_fp8_gemm_1d1d_implILN4cute4UMMA5MajorE0ELS3_0ELj0ELj24576ELj1536ELj128ELj192ELj128ELj1ELj128ELj128ELj128ELj4ELj128ELj128ELj1ELb0ELj128ELNS_8GemmTypeE0ELb0EN7cutlass10bfloat16_tENS_16EpilogueIdentityEEEvPijjj14CUtensorMap_stS9_S9_S9_S9_
        .type           _ZN9deep_gemm24sm100_fp8_gemm_1d1d_implILN4cute4UMMA5MajorE0ELS3_0ELj0ELj24576ELj1536ELj128ELj192ELj128ELj1ELj128ELj128ELj128ELj4ELj128ELj128ELj1ELb0ELj128ELNS_8GemmTypeE0ELb0EN7cutlass10bfloat16_tENS_16EpilogueIdentityEEEvPijjj14CUtensorMap_stS9_S9_S9_S9_,@function
        .size           _ZN9deep_gemm24sm100_fp8_gemm_1d1d_implILN4cute4UMMA5MajorE0ELS3_0ELj0ELj24576ELj1536ELj128ELj192ELj128ELj1ELj128ELj128ELj128ELj4ELj128ELj128ELj1ELb0ELj128ELNS_8GemmTypeE0ELb0EN7cutlass10bfloat16_tENS_16EpilogueIdentityEEEvPijjj14CUtensorMap_stS9_S9_S9_S9_,(.L_x_92 - _ZN9deep_gemm24sm100_fp8_gemm_1d1d_implILN4cute4UMMA5MajorE0ELS3_0ELj0ELj24576ELj1536ELj128ELj192ELj128ELj1ELj128ELj128ELj128ELj4ELj128ELj128ELj1ELb0ELj128ELNS_8GemmTypeE0ELb0EN7cutlass10bfloat16_tENS_16EpilogueIdentityEEEvPijjj14CUtensorMap_stS9_S9_S9_S9_)
        .other          _ZN9deep_gemm24sm100_fp8_gemm_1d1d_implILN4cute4UMMA5MajorE0ELS3_0ELj0ELj24576ELj1536ELj128ELj192ELj128ELj1ELj128ELj128ELj128ELj4ELj128ELj128ELj1ELb0ELj128ELNS_8GemmTypeE0ELb0EN7cutlass10bfloat16_tENS_16EpilogueIdentityEEEvPijjj14CUtensorMap_stS9_S9_S9_S9_,@"STO_CUDA_ENTRY STV_DEFAULT"
_ZN9deep_gemm24sm100_fp8_gemm_1d1d_implILN4cute4UMMA5MajorE0ELS3_0ELj0ELj24576ELj1536ELj128ELj192ELj128ELj1ELj128ELj128ELj128ELj4ELj128ELj128ELj1ELb0ELj128ELNS_8GemmTypeE0ELb0EN7cutlass10bfloat16_tENS_16EpilogueIdentityEEEvPijjj14CUtensorMap_stS9_S9_S9_S9_:
.text._ZN9deep_gemm24sm100_fp8_gemm_1d1d_implILN4cute4UMMA5MajorE0ELS3_0ELj0ELj24576ELj1536ELj128ELj192ELj128ELj1ELj128ELj128ELj128ELj4ELj128ELj128ELj1ELb0ELj128ELNS_8GemmTypeE0ELb0EN7cutlass10bfloat16_tENS_16EpilogueIdentityEEEvPijjj14CUtensorMap_stS9_S9_S9_S9_:
[----:B------:R-:W1:Y:S01]  /*0000*/  LDC R1, c[0x0][0x37c] ;  /* 0x0000df00ff017b82 */ /* 0x000e620000000800 */
[----:B------:R-:W2:Y:S02]  /*0010*/  S2R R0, SR_TID.X ;  /* 0x0000000000007919 */ /* 0x000ea40000002100 */
[----:B--2---:R-:W-:-:S05]  /*0020*/  SHF.R.U32.HI R0, RZ, 0x5, R0 ;  /* 0x00000005ff007819 */ /* 0x004fca0000011600 */
[----:B------:R-:W2:Y:S02]  /*0030*/  SHFL.IDX PT, R3, R0, RZ, 0x1f ;  /* 0x00001fff00037589 */ /* 0x000ea400000e0000 */
[----:B--2---:R-:W-:-:S13]  /*0040*/  ISETP.NE.AND P0, PT, R3, 0x2, PT ;  /* 0x000000020300780c */ /* 0x004fda0003f05270 */
[----:B-1----:R-:W-:Y:S05]  /*0050*/  @!P0 BRA `(.L_x_0) ;  /* 0x0000000400008947 */ /* 0x002fea0003800000 */
[----:B------:R-:W-:-:S13]  /*0060*/  ISETP.NE.AND P0, PT, R3, 0x1, PT ;  /* 0x000000010300780c */ /* 0x000fda0003f05270 */
[----:B------:R-:W-:Y:S05]  /*0070*/  @!P0 BRA `(.L_x_1) ;  /* 0x0000000000608947 */ /* 0x000fea0003800000 */
[----:B------:R-:W-:-:S13]  /*0080*/  ISETP.NE.AND P0, PT, R3, RZ, PT ;  /* 0x000000ff0300720c */ /* 0x000fda0003f05270 */
[----:B------:R-:W-:Y:S05]  /*0090*/  @P0 BRA `(.L_x_2) ;  /* 0x0000000400a80947 */ /* 0x000fea0003800000 */
[----:B------:R-:W-:Y:S01]  /*00a0*/  ELECT P0, URZ, PT ;  /* 0x0000000000ff782f */ /* 0x000fe20003800000 */
[----:B------:R-:W-:-:S12]  /*00b0*/  BSSY.RECONVERGENT B0, `(.L_x_3) ;  /* 0x0000013000007945 */ /* 0x000fd80003800200 */
[----:B------:R-:W-:Y:S05]  /*00c0*/  @!P0 BRA `(.L_x_4) ;  /* 0x0000000000448947 */ /* 0x000fea0003800000 */
[----:B------:R-:W1:Y:S02]  /*00d0*/  LDCU.64 UR4, c[0x0][0x348] ;  /* 0x00006900ff0477ac */ /* 0x000e640008000a00 */
[----:B-1----:R-:W-:Y:S02]  /*00e0*/  UIADD3 UR12, UP4, UPT, UR4, 0x40, URZ ;  /* 0x00000040040c7890 */ /* 0x002fe4000ff9e0ff */
[----:B------:R-:W-:Y:S02]  /*00f0*/  UIADD3 UR10, UP3, UPT, UR4, 0xc0, URZ ;  /* 0x000000c0040a7890 */ /* 0x000fe4000ff7e0ff */
[----:B------:R-:W-:Y:S02]  /*0100*/  UIADD3 UR8, UP2, UPT, UR4, 0x140, URZ ;  /* 0x0000014004087890 */ /* 0x000fe4000ff5e0ff */
[----:B------:R-:W-:Y:S02]  /*0110*/  UIADD3 UR6, UP1, UPT, UR4, 0x1c0, URZ ;  /* 0x000001c004067890 */ /* 0x000fe4000ff3e0ff */
[----:B------:R-:W-:-:S02]  /*0120*/  UIADD3 UR4, UP0, UPT, UR4, 0x240, URZ ;  /* 0x0000024004047890 */ /* 0x000fc4000ff1e0ff */
[----:B------:R-:W-:Y:S02]  /*0130*/  UIADD3.X UR13, UPT, UPT, URZ, UR5, URZ, UP4, !UPT ;  /* 0x00000005ff0d7290 */ /* 0x000fe4000a7fe4ff */
[----:B------:R-:W-:Y:S02]  /*0140*/  UIADD3.X UR11, UPT, UPT, URZ, UR5, URZ, UP3, !UPT ;  /* 0x00000005ff0b7290 */ /* 0x000fe40009ffe4ff */
[----:B------:R-:W-:Y:S02]  /*0150*/  UIADD3.X UR9, UPT, UPT, URZ, UR5, URZ, UP2, !UPT ;  /* 0x00000005ff097290 */ /* 0x000fe400097fe4ff */
[----:B------:R-:W-:Y:S02]  /*0160*/  UIADD3.X UR7, UPT, UPT, URZ, UR5, URZ, UP1, !UPT ;  /* 0x00000005ff077290 */ /* 0x000fe40008ffe4ff */
[----:B------:R-:W-:Y:S01]  /*0170*/  UIADD3.X UR5, UPT, UPT, URZ, UR5, URZ, UP0, !UPT ;  /* 0x00000005ff057290 */ /* 0x000fe200087fe4ff */
[----:B------:R1:W-:Y:S02]  /*0180*/  UTMACCTL.PF [UR12] ;  /* 0x000000000c0079b9 */ /* 0x0003e40008040000 */
[----:B------:R1:W-:Y:S02]  /*0190*/  UTMACCTL.PF [UR10] ;  /* 0x000000000a0079b9 */ /* 0x0003e40008040000 */
[----:B------:R1:W-:Y:S02]  /*01a0*/  UTMACCTL.PF [UR8] ;  /* 0x00000000080079b9 */ /* 0x0003e40008040000 */
[----:B------:R1:W-:Y:S02]  /*01b0*/  UTMACCTL.PF [UR6] ;  /* 0x00000000060079b9 */ /* 0x0003e40008040000 */
[----:B------:R1:W-:Y:S02]  /*01c0*/  UTMACCTL.PF [UR4] ;  /* 0x00000000040079b9 */ /* 0x0003e40008040000 */
[----:B-1----:R-:W-:Y:S01]  /*01d0*/  NOP ;  /* 0x0000000000007918 */ /* 0x002fe20000000000 */
.L_x_4:
[----:B------:R-:W-:Y:S05]  /*01e0*/  BSYNC.RECONVERGENT B0 ;  /* 0x0000000000007941 */ /* 0x000fea0003800200 */
.L_x_3:
[----:B------:R-:W-:Y:S05]  /*01f0*/  BRA `(.L_x_2) ;  /* 0x0000000400507947 */ /* 0x000fea0003800000 */
.L_x_1:
[----:B------:R-:W-:Y:S01]  /*0200*/  ELECT P0, URZ, PT ;  /* 0x0000000000ff782f */ /* 0x000fe20003800000 */
[----:B------:R-:W-:-:S12]  /*0210*/  BSSY.RECONVERGENT B0, `(.L_x_5) ;  /* 0x0000023000007945 */ /* 0x000fd80003800200 */
[----:B------:R-:W-:Y:S05]  /*0220*/  @!P0 BRA `(.L_x_6) ;  /* 0x0000000000848947 */ /* 0x000fea0003800000 */
[----:B------:R-:W1:Y:S01]  /*0230*/  S2UR UR5, SR_CgaCtaId ;  /* 0x00000000000579c3 */ /* 0x000e620000008800 */
[----:B------:R-:W-:Y:S01]  /*0240*/  UMOV UR7, 0x400 ;  /* 0x0000040000077882 */ /* 0x000fe20000000000 */
[----:B------:R-:W-:Y:S01]  /*0250*/  UMOV UR6, 0x1 ;  /* 0x0000000100067882 */ /* 0x000fe20000000000 */
[----:B------:R-:W-:Y:S02]  /*0260*/  UMOV UR4, 0x20 ;  /* 0x0000002000047882 */ /* 0x000fe40000000000 */
[----:B------:R-:W-:-:S04]  /*0270*/  UIADD3 UR8, UPT, UPT, -UR4, 0x100000, URZ ;  /* 0x0010000004087890 */ /* 0x000fc8000fffe1ff */
[----:B------:R-:W-:Y:S02]  /*0280*/  USHF.L.U32 UR9, UR8, 0xb, URZ ;  /* 0x0000000b08097899 */ /* 0x000fe400080006ff */
[----:B------:R-:W-:Y:S01]  /*0290*/  USHF.L.U32 UR8, UR8, 0x1, URZ ;  /* 0x0000000108087899 */ /* 0x000fe200080006ff */
[----:B------:R-:W-:Y:S02]  /*02a0*/  UMOV UR4, 0x80 ;  /* 0x0000008000047882 */ /* 0x000fe40000000000 */
[----:B------:R-:W-:-:S04]  /*02b0*/  UIADD3 UR10, UPT, UPT, -UR4, 0x100000, URZ ;  /* 0x00100000040a7890 */ /* 0x000fc8000fffe1ff */
[----:B------:R-:W-:Y:S02]  /*02c0*/  USHF.L.U32 UR11, UR10, 0xb, URZ ;  /* 0x0000000b0a0b7899 */ /* 0x000fe400080006ff */
[----:B------:R-:W-:Y:S02]  /*02d0*/  USHF.L.U32 UR10, UR10, 0x1, URZ ;  /* 0x000000010a0a7899 */ /* 0x000fe400080006ff */
[----:B-1----:R-:W-:Y:S02]  /*02e0*/  ULEA UR5, UR5, UR7, 0x18 ;  /* 0x0000000705057291 */ /* 0x002fe4000f8ec0ff */
[----:B------:R-:W-:-:S04]  /*02f0*/  UIADD3 UR6, UPT, UPT, -UR6, 0x100000, URZ ;  /* 0x0010000006067890 */ /* 0x000fc8000fffe1ff */
[----:B------:R-:W-:Y:S02]  /*0300*/  USHF.L.U32 UR7, UR6, 0xb, URZ ;  /* 0x0000000b06077899 */ /* 0x000fe400080006ff */
[----:B------:R-:W-:Y:S01]  /*0310*/  USHF.L.U32 UR6, UR6, 0x1, URZ ;  /* 0x0000000106067899 */ /* 0x000fe200080006ff */
[----:B------:R-:W1:Y:S11]  /*0320*/  FENCE.VIEW.ASYNC.S ;  /* 0x00000000000073c6 */ /* 0x000e760000000000 */
[----:B-1----:R1:W2:Y:S01]  /*0330*/  SYNCS.EXCH.64 URZ, [UR5+0x31800], UR6 ;  /* 0x0318000605ff75b2 */ /* 0x0022a20008000100 */
[----:B------:R1:W3:Y:S01]  /*0340*/  SYNCS.EXCH.64 URZ, [UR5+0x31820], UR6 ;  /* 0x0318200605ff75b2 */ /* 0x0002e20008000100 */
[----:B------:R1:W4:Y:S01]  /*0350*/  SYNCS.EXCH.64 URZ, [UR5+0x31840], UR8 ;  /* 0x0318400805ff75b2 */ /* 0x0003220008000100 */
[----:B------:R1:W5:Y:S01]  /*0360*/  SYNCS.EXCH.64 URZ, [UR5+0x31808], UR6 ;  /* 0x0318080605ff75b2 */ /* 0x0003620008000100 */
[----:B------:R1:W1:Y:S01]  /*0370*/  SYNCS.EXCH.64 URZ, [UR5+0x31828], UR6 ;  /* 0x0318280605ff75b2 */ /* 0x0002620008000100 */
        /* <DEDUP_REMOVED lines=11> */
[----:B------:R-:W-:Y:S01]  /*0430*/  NOP ;  /* 0x0000000000007918 */ /* 0x000fe20000000000 */
.L_x_6:
[----:B-1----:R-:W-:Y:S05]  /*0440*/  BSYNC.RECONVERGENT B0 ;  /* 0x0000000000007941 */ /* 0x002fea0003800200 */
.L_x_5:
[----:B------:R-:W-:Y:S05]  /*0450*/  BRA `(.L_x_2) ;  /* 0x0000000000b87947 */ /* 0x000fea0003800000 */
.L_x_0:
[----:B------:R-:W1:Y:S01]  /*0460*/  S2UR UR6, SR_CgaCtaId ;  /* 0x00000000000679c3 */ /* 0x000e620000008800 */
[----:B------:R-:W-:Y:S01]  /*0470*/  NOP ;  /* 0x0000000000007918 */ /* 0x000fe20000000000 */
[----:B------:R-:W-:Y:S01]  /*0480*/  UMOV UR4, 0x40 ;  /* 0x0000004000047882 */ /* 0x000fe20000000000 */
[----:B------:R-:W-:Y:S01]  /*0490*/  UMOV UR5, 0x400 ;  /* 0x0000040000057882 */ /* 0x000fe20000000000 */
[----:B-1----:R-:W-:Y:S02]  /*04a0*/  ULEA UR4, UR6, UR4, 0x18 ;  /* 0x0000000406047291 */ /* 0x002fe4000f8ec0ff */
[----:B------:R-:W-:-:S07]  /*04b0*/  ULEA UR5, UR6, UR5, 0x18 ;  /* 0x0000000506057291 */ /* 0x000fce000f8ec0ff */
[----:B------:R-:W1:Y:S02]  /*04c0*/  LDS.U8 R0, [UR4] ;  /* 0x00000004ff007984 */ /* 0x000e640008000000 */
[----:B-1----:R-:W-:-:S13]  /*04d0*/  ISETP.NE.AND P0, PT, R0, RZ, PT ;  /* 0x000000ff0000720c */ /* 0x002fda0003f05270 */
[----:B------:R-:W-:Y:S05]  /*04e0*/  @P0 BRA `(.L_x_7) ;  /* 0x00000000007c0947 */ /* 0x000fea0003800000 */
[----:B------:R-:W-:-:S13]  /*04f0*/  ELECT P0, URZ, PT ;  /* 0x0000000000ff782f */ /* 0x000fda0003800000 */
[----:B------:R-:W-:Y:S05]  /*0500*/  @!P0 BRA `(.L_x_8) ;  /* 0x0000000000848947 */ /* 0x000fea0003800000 */
[----:B------:R-:W-:Y:S01]  /*0510*/  UMOV UR4, 0x10 ;  /* 0x0000001000047882 */ /* 0x000fe20000000000 */
[----:B------:R-:W-:-:S04]  /*0520*/  IMAD.MOV.U32 R2, RZ, RZ, 0xffff ;  /* 0x0000ffffff027424 */ /* 0x000fc800078e00ff */
[----:B------:R-:W-:Y:S04]  /*0530*/  DEPBAR.LE SB1, 0x36 ;  /* 0x00009d800000791a */ /* 0x000fe80000000000 */
[----:B------:R-:W1:Y:S02]  /*0540*/  UTCATOMSWS.FIND_AND_SET.ALIGN UP0, UR4, UR4 ;  /* 0x00000004000475e3 */ /* 0x000e640008000800 */
[----:B-1----:R-:W-:Y:S01]  /*0550*/  PLOP3.LUT P0, PT, PT, PT, UP0, 0x80, 0x8 ;  /* 0x000000000008781c */ /* 0x002fe20003f0f008 */
[----:B------:R-:W-:-:S03]  /*0560*/  IMAD.U32 R5, RZ, RZ, UR4 ;  /* 0x00000004ff057e24 */ /* 0x000fc6000f8e00ff */
[----:B------:R-:W-:-:S04]  /*0570*/  SEL R0, RZ, 0xffffffff, !P0 ;  /* 0xffffffffff007807 */ /* 0x000fc80004000000 */
[----:B------:R-:W-:Y:S01]  /*0580*/  ISETP.NE.AND P0, PT, R0, RZ, PT ;  /* 0x000000ff0000720c */ /* 0x000fe20003f05270 */
[----:B------:R-:W-:-:S12]  /*0590*/  IMAD.MOV.U32 R0, RZ, RZ, 0x1 ;  /* 0x00000001ff007424 */ /* 0x000fd800078e00ff */
[----:B------:R-:W-:Y:S05]  /*05a0*/  @P0 BRA `(.L_x_9) ;  /* 0x0000000000240947 */ /* 0x000fea0003800000 */
.L_x_10:
[----:B------:R-:W-:Y:S05]  /*05b0*/  NANOSLEEP 0x64 ;  /* 0x000000640000795d */ /* 0x000fea0003800000 */
[----:B------:R-:W-:-:S05]  /*05c0*/  UMOV UR4, 0x10 ;  /* 0x0000001000047882 */ /* 0x000fca0000000000 */
[----:B------:R-:W-:Y:S04]  /*05d0*/  DEPBAR.LE SB1, 0x36 ;  /* 0x00009d800000791a */ /* 0x000fe80000000000 */
[----:B------:R-:W1:Y:S02]  /*05e0*/  UTCATOMSWS.FIND_AND_SET.ALIGN UP0, UR4, UR4 ;  /* 0x00000004000475e3 */ /* 0x000e640008000800 */
[----:B-1----:R-:W-:Y:S01]  /*05f0*/  PLOP3.LUT P0, PT, PT, PT, UP0, 0x80, 0x8 ;  /* 0x000000000008781c */ /* 0x002fe20003f0f008 */
[----:B------:R-:W-:-:S03]  /*0600*/  IMAD.U32 R5, RZ, RZ, UR4 ;  /* 0x00000004ff057e24 */ /* 0x000fc6000f8e00ff */
[----:B------:R-:W-:-:S04]  /*0610*/  SEL R4, RZ, 0xffffffff, !P0 ;  /* 0xffffffffff047807 */ /* 0x000fc80004000000 */
[----:B------:R-:W-:-:S13]  /*0620*/  ISETP.NE.AND P0, PT, R4, RZ, PT ;  /* 0x000000ff0400720c */ /* 0x000fda0003f05270 */
[----:B------:R-:W-:Y:S05]  /*0630*/  @!P0 BRA `(.L_x_10) ;  /* 0xfffffffc00dc8947 */ /* 0x000fea000383ffff */
.L_x_9:
[C---:B------:R-:W-:Y:S01]  /*0640*/  VIADD R4, R5.reuse, 0x10 ;  /* 0x0000001005047836 */ /* 0x040fe20000000000 */
[----:B------:R-:W-:Y:S01]  /*0650*/  UMOV UR4, 0x50 ;  /* 0x0000005000047882 */ /* 0x000fe20000000000 */
[----:B------:R-:W-:Y:S01]  /*0660*/  SHF.L.U32 R2, R2, R5, RZ ;  /* 0x0000000502027219 */ /* 0x000fe200000006ff */
[----:B------:R-:W-:Y:S01]  /*0670*/  ULEA UR4, UR6, UR4, 0x18 ;  /* 0x0000000406047291 */ /* 0x000fe2000f8ec0ff */
[----:B------:R-:W-:Y:S01]  /*0680*/  IMAD.SHL.U32 R5, R5, 0x20, RZ ;  /* 0x0000002005057824 */ /* 0x000fe200078e00ff */
[----:B------:R-:W-:-:S04]  /*0690*/  SHF.L.U32 R0, R0, R4, RZ ;  /* 0x0000000400007219 */ /* 0x000fc800000006ff */
[----:B------:R-:W-:-:S05]  /*06a0*/  LOP3.LUT R0, R0, R2, RZ, 0xfc, !PT ;  /* 0x0000000200007212 */ /* 0x000fca00078efcff */
[----:B------:R1:W-:Y:S04]  /*06b0*/  ATOMS.OR RZ, [UR4], R0 ;  /* 0x00000000ffff798c */ /* 0x0003e8000b000004 */
[----:B------:R1:W-:Y:S01]  /*06c0*/  STS [UR5+0x31880], R5 ;  /* 0x03188005ff007988 */ /* 0x0003e20008000805 */
[----:B------:R-:W-:Y:S05]  /*06d0*/  BRA `(.L_x_8) ;  /* 0x0000000000107947 */ /* 0x000fea0003800000 */
.L_x_7:
[----:B------:R-:W-:Y:S02]  /*06e0*/  MOV R0, 0xffffffff ;  /* 0xffffffff00007802 */ /* 0x000fe40000000f00 */
[----:B------:R-:W-:-:S03]  /*06f0*/  MOV R4, 0x720 ;  /* 0x0000072000047802 */ /* 0x000fc60000000f00 */
[----:B------:R1:W-:Y:S04]  /*0700*/  STS [UR5+0x31880], R0 ;  /* 0x03188000ff007988 */ /* 0x0003e80008000805 */
[----:B-1----:R-:W-:Y:S05]  /*0710*/  CALL.REL.NOINC `($__internal_1_$__cuda_sm10x_tcgen05_guardrail_trap_phase_invalid_during_alloc) ;  /* 0x0000004400a47944 */ /* 0x002fea0003c00000 */
.L_x_8:
[----:B------:R-:W-:Y:S05]  /*0720*/  WARPSYNC.ALL ;  /* 0x0000000000007948 */ /* 0x000fea0003800000 */
[----:B------:R-:W-:Y:S01]  /*0730*/  NOP ;  /* 0x0000000000007918 */ /* 0x000fe20000000000 */
.L_x_2:
[----:B------:R-:W1:Y:S01]  /*0740*/  LDC R34, c[0x0][0x388] ;  /* 0x0000e200ff227b82 */ /* 0x000e620000000800 */
[----:B------:R-:W5:Y:S07]  /*0750*/  S2R R21, SR_LANEID ;  /* 0x0000000000157919 */ /* 0x000f6e0000000000 */
[----:B--2345:R-:W-:Y:S01]  /*0760*/  BAR.SYNC.DEFER_BLOCKING 0x0 ;  /* 0x0000000000007b1d */ /* 0x03cfe20000010000 */
[----:B------:R-:W-:Y:S01]  /*0770*/  ISETP.NE.AND P0, PT, R3, RZ, PT ;  /* 0x000000ff0300720c */ /* 0x000fe20003f05270 */
[----:B-1----:R-:W-:-:S05]  /*0780*/  VIADD R34, R34, 0x7f ;  /* 0x0000007f22227836 */ /* 0x002fca0000000000 */
[----:B------:R-:W-:-:S07]  /*0790*/  LOP3.LUT R22, R34, 0xffffff80, RZ, 0xc0, !PT ;  /* 0xffffff8022167812 */ /* 0x000fce00078ec0ff */
[----:B------:R-:W-:Y:S05]  /*07a0*/  @!P0 BRA `(.L_x_11) ;  /* 0x0000001000488947 */ /* 0x000fea0003800000 */
[----:B------:R-:W-:Y:S01]  /*07b0*/  ISETP.NE.AND P0, PT, R3, 0x1, PT ;  /* 0x000000010300780c */ /* 0x000fe20003f05270 */
[----:B------:R-:W1:-:S12]  /*07c0*/  S2UR UR5, SR_CgaCtaId ;  /* 0x00000000000579c3 */ /* 0x000e580000008800 */
[----:B------:R-:W-:Y:S05]  /*07d0*/  @!P0 BRA `(.L_x_12) ;  /* 0x0000000400908947 */ /* 0x000fea0003800000 */
[----:B------:R-:W-:-:S13]  /*07e0*/  ISETP.NE.AND P0, PT, R3, 0x2, PT ;  /* 0x000000020300780c */ /* 0x000fda0003f05270 */
[----:B------:R-:W-:Y:S05]  /*07f0*/  @P0 BRA `(.L_x_13) ;  /* 0x0000002400800947 */ /* 0x000fea0003800000 */
[----:B------:R-:W2:Y:S02]  /*0800*/  S2UR UR4, SR_CTAID.X ;  /* 0x00000000000479c3 */ /* 0x000ea40000002500 */
[----:B--2---:R-:W-:-:S13]  /*0810*/  ISETP.LE.U32.AND P0, PT, R22, UR4, PT ;  /* 0x0000000416007c0c */ /* 0x004fda000bf03070 */
[----:B-1----:R-:W-:Y:S05]  /*0820*/  @P0 EXIT ;  /* 0x000000000000094d */ /* 0x002fea0003800000 */
[--C-:B------:R-:W-:Y:S01]  /*0830*/  SHF.R.U32.HI R20, RZ, 0x3, R21.reuse ;  /* 0x00000003ff147819 */ /* 0x100fe20000011615 */
[----:B------:R-:W-:Y:S01]  /*0840*/  ULOP3.LUT UR4, URZ, UR4, URZ, 0x33, !UPT ;  /* 0x00000004ff047292 */ /* 0x000fe2000f8e33ff */
[----:B------:R-:W-:Y:S02]  /*0850*/  HFMA2 R16, -RZ, RZ, 0, 0 ;  /* 0x00000000ff107431 */ /* 0x000fe400000001ff */
[----:B------:R-:W-:Y:S01]  /*0860*/  IMAD.MOV.U32 R15, RZ, RZ, RZ ;  /* 0x000000ffff0f7224 */ /* 0x000fe200078e00ff */
[C---:B------:R-:W-:Y:S01]  /*0870*/  LOP3.LUT R18, R20.reuse, 0x2, RZ, 0x3c, !PT ;  /* 0x0000000214127812 */ /* 0x040fe200078e3cff */
[C---:B------:R-:W-:Y:S01]  /*0880*/  IMAD.SHL.U32 R0, R20.reuse, 0x20, RZ ;  /* 0x0000002014007824 */ /* 0x040fe200078e00ff */
[----:B------:R-:W-:Y:S01]  /*0890*/  LOP3.LUT R17, R20, 0x3, RZ, 0x3c, !PT ;  /* 0x0000000314117812 */ /* 0x000fe200078e3cff */
[----:B------:R-:W-:Y:S01]  /*08a0*/  VIADD R25, R22, UR4 ;  /* 0x0000000416197c36 */ /* 0x000fe20008000000 */
[----:B------:R-:W-:Y:S01]  /*08b0*/  LOP3.LUT R19, R20, 0x1, RZ, 0x3c, !PT ;  /* 0x0000000114137812 */ /* 0x000fe200078e3cff */
[C---:B------:R-:W-:Y:S01]  /*08c0*/  IMAD.IADD R24, R0.reuse, 0x1, R21 ;  /* 0x0000000100187824 */ /* 0x040fe200078e0215 */
[C---:B------:R-:W-:Y:S01]  /*08d0*/  LOP3.LUT R23, R0.reuse, 0x20, RZ, 0x3c, !PT ;  /* 0x0000002000177812 */ /* 0x040fe200078e3cff */
[C---:B------:R-:W-:Y:S01]  /*08e0*/  IMAD R20, R21.reuse, 0x4, R20 ;  /* 0x0000000415147824 */ /* 0x040fe200078e0214 */
[C---:B------:R-:W-:Y:S01]  /*08f0*/  LOP3.LUT R22, R0.reuse, 0x40, RZ, 0x3c, !PT ;  /* 0x0000004000167812 */ /* 0x040fe200078e3cff */
[C---:B------:R-:W-:Y:S01]  /*0900*/  IMAD R18, R21.reuse, 0x4, R18 ;  /* 0x0000000415127824 */ /* 0x040fe200078e0212 */
[----:B------:R-:W-:Y:S01]  /*0910*/  LOP3.LUT R0, R0, 0x60, RZ, 0x3c, !PT ;  /* 0x0000006000007812 */ /* 0x000fe200078e3cff */
[C---:B------:R-:W-:Y:S01]  /*0920*/  IMAD R17, R21.reuse, 0x4, R17 ;  /* 0x0000000415117824 */ /* 0x040fe200078e0211 */
[----:B------:R-:W-:Y:S01]  /*0930*/  LEA R19, R21, R19, 0x2 ;  /* 0x0000001315137211 */ /* 0x000fe200078e10ff */
[--C-:B------:R-:W-:Y:S01]  /*0940*/  IMAD.IADD R22, R22, 0x1, R21.reuse ;  /* 0x0000000116167824 */ /* 0x100fe200078e0215 */
[----:B------:R-:W-:Y:S01]  /*0950*/  IADD3 R23, PT, PT, R23, R21, RZ ;  /* 0x0000001517177210 */ /* 0x000fe20007ffe0ff */
[----:B------:R-:W-:Y:S01]  /*0960*/  IMAD.IADD R21, R0, 0x1, R21 ;  /* 0x0000000100157824 */ /* 0x000fe200078e0215 */
[----:B------:R-:W-:Y:S01]  /*0970*/  SHF.R.U32.HI R25, RZ, 0x7, R25 ;  /* 0x00000007ff197819 */ /* 0x000fe20000011619 */
[----:B------:R-:W-:-:S06]  /*0980*/  UMOV UR5, URZ ;  /* 0x000000ff00057c82 */ /* 0x000fcc0008000000 */
.L_x_17:
[----:B------:R-:W1:Y:S01]  /*0990*/  S2R R0, SR_CgaCtaId ;  /* 0x0000000000007919 */ /* 0x000e620000008800 */
[----:B------:R-:W-:Y:S01]  /*09a0*/  MOV R2, 0x400 ;  /* 0x0000040000027802 */ /* 0x000fe20000000f00 */
[----:B------:R-:W-:-:S03]  /*09b0*/  UMOV UR4, URZ ;  /* 0x000000ff00047c82 */ /* 0x000fc60008000000 */
[----:B-1---5:R-:W-:-:S07]  /*09c0*/  LEA R0, R0, R2, 0x18 ;  /* 0x0000000200007211 */ /* 0x022fce00078ec0ff */
.L_x_16:
[----:B------:R-:W-:Y:S01]  /*09d0*/  LEA R2, R15, R0, 0x3 ;  /* 0x000000000f027211 */ /* 0x000fe200078e18ff */
[----:B------:R-:W-:Y:S01]  /*09e0*/  ULOP3.LUT UP0, URZ, UR4, 0x3, URZ, 0xc0, !UPT ;  /* 0x0000000304ff7892 */ /* 0x000fe2000f80c0ff */
[----:B-----5:R-:W-:-:S04]  /*09f0*/  SHF.L.U32 R4, R16, 0x1f, RZ ;  /* 0x0000001f10047819 */ /* 0x020fc800000006ff */
[----:B------:R-:W1:Y:S02]  /*0a00*/  SYNCS.PHASECHK.TRANS64.TRYWAIT P0, [R2+URZ+0x31800], R4 ;  /* 0x03180004020075a7 */ /* 0x000e6400080011ff */
[----:B-1----:R-:W-:Y:S05]  /*0a10*/  @!P0 BRA `(.L_x_14) ;  /* 0x0000003c00008947 */ /* 0x002fea0003800000 */
.L_x_55:
[----:B------:R-:W-:Y:S05]  /*0a20*/  BRA.U UP0, `(.L_x_15) ;  /* 0x0000000100bc7547 */ /* 0x000fea000b800000 */
[C-C-:B------:R-:W-:Y:S02]  /*0a30*/  IMAD R11, R15.reuse, 0x200, R0.reuse ;  /* 0x000002000f0b7824 */ /* 0x140fe400078e0200 */
[----:B------:R-:W-:Y:S02]  /*0a40*/  IMAD R3, R15, 0x400, R0 ;  /* 0x000004000f037824 */ /* 0x000fe400078e0200 */
[--C-:B------:R-:W-:Y:S01]  /*0a50*/  IMAD R10, R24, 0x4, R11.reuse ;  /* 0x00000004180a7824 */ /* 0x100fe200078e020b */
[-C--:B------:R-:W-:Y:S01]  /*0a60*/  LEA R9, R23, R11.reuse, 0x2 ;  /* 0x0000000b17097211 */ /* 0x080fe200078e10ff */
[--C-:B------:R-:W-:Y:S01]  /*0a70*/  IMAD R7, R22, 0x4, R11.reuse ;  /* 0x0000000416077824 */ /* 0x100fe200078e020b */
[-C--:B-1----:R-:W-:Y:S01]  /*0a80*/  LEA R5, R21, R11.reuse, 0x2 ;  /* 0x0000000b15057211 */ /* 0x082fe200078e10ff */
[----:B------:R-:W-:Y:S01]  /*0a90*/  IMAD R4, R19, 0x4, R11 ;  /* 0x0000000413047824 */ /* 0x000fe200078e020b */
[-C--:B------:R-:W-:Y:S01]  /*0aa0*/  LEA R8, R20, R11.reuse, 0x2 ;  /* 0x0000000b14087211 */ /* 0x080fe200078e10ff */
[----:B------:R-:W1:Y:S01]  /*0ab0*/  LDS R10, [R10+0x30000] ;  /* 0x030000000a0a7984 */ /* 0x000e620000000800 */
[----:B------:R-:W-:Y:S01]  /*0ac0*/  LEA R6, R18, R11, 0x2 ;  /* 0x0000000b12067211 */ /* 0x000fe200078e10ff */
[----:B------:R-:W-:Y:S01]  /*0ad0*/  IMAD R12, R23, 0x4, R3 ;  /* 0x00000004170c7824 */ /* 0x000fe200078e0203 */
[----:B------:R-:W-:Y:S01]  /*0ae0*/  LEA R14, R24, R3, 0x2 ;  /* 0x00000003180e7211 */ /* 0x000fe200078e10ff */
[----:B------:R-:W2:Y:S04]  /*0af0*/  LDS R9, [R9+0x30000] ;  /* 0x0300000009097984 */ /* 0x000ea80000000800 */
[----:B------:R-:W3:Y:S04]  /*0b00*/  LDS R7, [R7+0x30000] ;  /* 0x0300000007077984 */ /* 0x000ee80000000800 */
[----:B------:R-:W4:Y:S01]  /*0b10*/  LDS R5, [R5+0x30000] ;  /* 0x0300000005057984 */ /* 0x000f220000000800 */
[----:B------:R-:W-:-:S03]  /*0b20*/  NOP ;  /* 0x0000000000007918 */ /* 0x000fc60000000000 */
[----:B-1----:R1:W-:Y:S04]  /*0b30*/  STS [R8+0x30000], R10 ;  /* 0x0300000a08007388 */ /* 0x0023e80000000800 */
[----:B--2---:R2:W-:Y:S04]  /*0b40*/  STS [R4+0x30000], R9 ;  /* 0x0300000904007388 */ /* 0x0045e80000000800 */
[----:B---3--:R3:W-:Y:S01]  /*0b50*/  STS [R6+0x30000], R7 ;  /* 0x0300000706007388 */ /* 0x0087e20000000800 */
[----:B-1----:R-:W-:Y:S01]  /*0b60*/  LEA R10, R22, R3, 0x2 ;  /* 0x00000003160a7211 */ /* 0x002fe200078e10ff */
[----:B------:R-:W-:-:S02]  /*0b70*/  IMAD R8, R21, 0x4, R3 ;  /* 0x0000000415087824 */ /* 0x000fc400078e0203 */
[----:B--2---:R-:W-:Y:S01]  /*0b80*/  IMAD R4, R17, 0x4, R11 ;  /* 0x0000000411047824 */ /* 0x004fe200078e020b */
[----:B---3--:R-:W-:-:S04]  /*0b90*/  LEA R6, R20, R3, 0x2 ;  /* 0x0000000314067211 */ /* 0x008fc800078e10ff */
[----:B----4-:R1:W-:Y:S04]  /*0ba0*/  STS [R4+0x30000], R5 ;  /* 0x0300000504007388 */ /* 0x0103e80000000800 */
[----:B------:R-:W2:Y:S04]  /*0bb0*/  LDS R13, [R14+0x30800] ;  /* 0x030800000e0d7984 */ /* 0x000ea80000000800 */
[----:B------:R-:W3:Y:S04]  /*0bc0*/  LDS R11, [R12+0x30800] ;  /* 0x030800000c0b7984 */ /* 0x000ee80000000800 */
[----:B------:R-:W4:Y:S04]  /*0bd0*/  LDS R9, [R10+0x30800] ;  /* 0x030800000a097984 */ /* 0x000f280000000800 */
[----:B------:R-:W5:Y:S01]  /*0be0*/  LDS R7, [R8+0x30800] ;  /* 0x0308000008077984 */ /* 0x000f620000000800 */
[----:B------:R-:W-:Y:S01]  /*0bf0*/  NOP ;  /* 0x0000000000007918 */ /* 0x000fe20000000000 */
[----:B-1----:R-:W-:Y:S01]  /*0c00*/  IMAD R5, R19, 0x4, R3 ;  /* 0x0000000413057824 */ /* 0x002fe200078e0203 */
[----:B------:R-:W-:-:S02]  /*0c10*/  LEA R4, R18, R3, 0x2 ;  /* 0x0000000312047211 */ /* 0x000fc400078e10ff */
[----:B------:R-:W-:Y:S01]  /*0c20*/  LEA R3, R17, R3, 0x2 ;  /* 0x0000000311037211 */ /* 0x000fe200078e10ff */
[----:B--2---:R-:W-:Y:S04]  /*0c30*/  STS [R6+0x30800], R13 ;  /* 0x0308000d06007388 */ /* 0x004fe80000000800 */
[----:B---3--:R-:W-:Y:S04]  /*0c40*/  STS [R5+0x30800], R11 ;  /* 0x0308000b05007388 */ /* 0x008fe80000000800 */
[----:B----4-:R-:W-:Y:S04]  /*0c50*/  STS [R4+0x30800], R9 ;  /* 0x0308000904007388 */ /* 0x010fe80000000800 */
[----:B-----5:R-:W-:Y:S04]  /*0c60*/  STS [R3+0x30800], R7 ;  /* 0x0308000703007388 */ /* 0x020fe80000000800 */
[----:B------:R-:W1:Y:S04]  /*0c70*/  LDS R14, [R14+0x30a00] ;  /* 0x030a00000e0e7984 */ /* 0x000e680000000800 */
[----:B------:R-:W2:Y:S04]  /*0c80*/  LDS R12, [R12+0x30a00] ;  /* 0x030a00000c0c7984 */ /* 0x000ea80000000800 */
[----:B------:R-:W3:Y:S04]  /*0c90*/  LDS R10, [R10+0x30a00] ;  /* 0x030a00000a0a7984 */ /* 0x000ee80000000800 */
[----:B------:R-:W4:Y:S01]  /*0ca0*/  LDS R8, [R8+0x30a00] ;  /* 0x030a000008087984 */ /* 0x000f220000000800 */
[----:B------:R-:W-:-:S03]  /*0cb0*/  NOP ;  /* 0x0000000000007918 */ /* 0x000fc60000000000 */
[----:B-1----:R5:W-:Y:S04]  /*0cc0*/  STS [R6+0x30a00], R14 ;  /* 0x030a000e06007388 */ /* 0x002be80000000800 */
[----:B--2---:R5:W-:Y:S04]  /*0cd0*/  STS [R5+0x30a00], R12 ;  /* 0x030a000c05007388 */ /* 0x004be80000000800 */
[----:B---3--:R5:W-:Y:S04]  /*0ce0*/  STS [R4+0x30a00], R10 ;  /* 0x030a000a04007388 */ /* 0x008be80000000800 */
[----:B----4-:R5:W-:Y:S01]  /*0cf0*/  STS [R3+0x30a00], R8 ;  /* 0x030a000803007388 */ /* 0x010be20000000800 */
[----:B------:R1:W-:Y:S06]  /*0d00*/  MEMBAR.ALL.CTA ;  /* 0x0000000000007992 */ /* 0x0003ec0000008000 */
[----:B-1----:R-:W2:Y:S02]  /*0d10*/  FENCE.VIEW.ASYNC.S ;  /* 0x00000000000073c6 */ /* 0x002ea40000000000 */
.L_x_15:
[C---:B------:R-:W-:Y:S01]  /*0d20*/  ISETP.NE.AND P0, PT, R15.reuse, 0x3, PT ;  /* 0x000000030f00780c */ /* 0x040fe20003f05270 */
[----:B------:R-:W-:Y:S01]  /*0d30*/  VIADD R15, R15, 0x1 ;  /* 0x000000010f0f7836 */ /* 0x000fe20000000000 */
[----:B------:R-:W-:Y:S01]  /*0d40*/  UIADD3 UR4, UPT, UPT, UR4, 0x1, URZ ;  /* 0x0000000104047890 */ /* 0x000fe2000fffe0ff */
[----:B-1----:R-:W-:-:S03]  /*0d50*/  VIADD R2, R2, 0x31840 ;  /* 0x0003184002027836 */ /* 0x002fc60000000000 */
[----:B------:R-:W-:Y:S01]  /*0d60*/  SEL R15, R15, RZ, P0 ;  /* 0x000000ff0f0f7207 */ /* 0x000fe20000000000 */
[----:B------:R-:W-:Y:S01]  /*0d70*/  UISETP.NE.AND UP0, UPT, UR4, 0xc, UPT ;  /* 0x0000000c0400788c */ /* 0x000fe2000bf05270 */
[----:B------:R-:W-:Y:S02]  /*0d80*/  PRMT R2, RZ, 0x654, R2 ;  /* 0x00000654ff027816 */ /* 0x000fe40000000002 */
[----:B------:R-:W-:Y:S02]  /*0d90*/  ISETP.NE.AND P0, PT, R15, RZ, PT ;  /* 0x000000ff0f00720c */ /* 0x000fe40003f05270 */
[----:B--2---:R1:W-:Y:S02]  /*0da0*/  SYNCS.ARRIVE.TRANS64.RED.A1T0 RZ, [R2+URZ], RZ ;  /* 0x000000ff02ff79a7 */ /* 0x0043e400081004ff */
[----:B-1----:R-:W-:-:S04]  /*0db0*/  SEL R2, RZ, 0x1, P0 ;  /* 0x00000001ff027807 */ /* 0x002fc80000000000 */
[----:B------:R-:W-:Y:S01]  /*0dc0*/  LOP3.LUT R16, R16, R2, RZ, 0x3c, !PT ;  /* 0x0000000210107212 */ /* 0x000fe200078e3cff */
[----:B------:R-:W-:Y:S06]  /*0dd0*/  BRA.U UP0, `(.L_x_16) ;  /* 0xfffffff900fc7547 */ /* 0x000fec000b83ffff */
[----:B------:R-:W-:-:S13]  /*0de0*/  ISETP.NE.AND P0, PT, R25, UR5, PT ;  /* 0x0000000519007c0c */ /* 0x000fda000bf05270 */
[----:B------:R-:W-:Y:S05]  /*0df0*/  @!P0 EXIT ;  /* 0x000000000000894d */ /* 0x000fea0003800000 */
[----:B------:R-:W-:Y:S01]  /*0e00*/  UIADD3 UR5, UPT, UPT, UR5, 0x1, URZ ;  /* 0x0000000105057890 */ /* 0x000fe2000fffe0ff */
[----:B------:R-:W-:Y:S05]  /*0e10*/  BRA `(.L_x_17) ;  /* 0xfffffff800dc7947 */ /* 0x000fea000383ffff */
.L_x_12:
[----:B-1----:R-:W-:-:S09]  /*0e20*/  UISETP.NE.AND UP0, UPT, UR5, URZ, UPT ;  /* 0x000000ff0500728c */ /* 0x002fd2000bf05270 */
[----:B------:R-:W-:Y:S05]  /*0e30*/  BRA.U UP0, `(.L_x_13) ;  /* 0x0000001d00f07547 */ /* 0x000fea000b800000 */
[----:B------:R-:W1:Y:S01]  /*0e40*/  S2UR UR4, SR_CTAID.X ;  /* 0x00000000000479c3 */ /* 0x000e620000002500 */
[----:B------:R-:W-:Y:S01]  /*0e50*/  UMOV UR8, 0x400 ;  /* 0x0000040000087882 */ /* 0x000fe20000000000 */
[----:B------:R-:W-:Y:S01]  /*0e60*/  ISETP.GE.U32.AND P1, PT, R21, 0x4, PT ;  /* 0x000000041500780c */ /* 0x000fe20003f26070 */
[----:B------:R-:W-:-:S04]  /*0e70*/  ULEA UR8, UR5, UR8, 0x18 ;  /* 0x0000000805087291 */ /* 0x000fc8000f8ec0ff */
[----:B------:R-:W-:Y:S02]  /*0e80*/  UIADD3 UR6, UPT, UPT, UR8, 0x18000, URZ ;  /* 0x0001800008067890 */ /* 0x000fe4000fffe0ff */
[----:B------:R-:W-:Y:S02]  /*0e90*/  UIADD3 UR5, UPT, UPT, UR8, 0x8000, URZ ;  /* 0x0000800008057890 */ /* 0x000fe4000fffe0ff */
[----:B------:R-:W-:Y:S02]  /*0ea0*/  USHF.R.U32.HI UR6, URZ, 0x4, UR6 ;  /* 0x00000004ff067899 */ /* 0x000fe40008011606 */
[----:B------:R-:W-:Y:S02]  /*0eb0*/  USHF.R.U32.HI UR5, URZ, 0x4, UR5 ;  /* 0x00000004ff057899 */ /* 0x000fe40008011605 */
[----:B------:R-:W-:Y:S02]  /*0ec0*/  ULOP3.LUT UR6, UR6, 0x3fc0, URZ, 0xc0, !UPT ;  /* 0x00003fc006067892 */ /* 0x000fe4000f8ec0ff */
[----:B------:R-:W-:-:S04]  /*0ed0*/  ULOP3.LUT UR5, UR5, 0x3fc0, URZ, 0xc0, !UPT ;  /* 0x00003fc005057892 */ /* 0x000fc8000f8ec0ff */
[----:B------:R-:W-:Y:S01]  /*0ee0*/  IMAD.U32 R8, RZ, RZ, UR6 ;  /* 0x00000006ff087e24 */ /* 0x000fe2000f8e00ff */
[----:B-1----:R-:W-:-:S13]  /*0ef0*/  ISETP.LE.U32.AND P0, PT, R22, UR4, PT ;  /* 0x0000000416007c0c */ /* 0x002fda000bf03070 */
[----:B------:R-:W-:Y:S05]  /*0f00*/  @P0 EXIT ;  /* 0x000000000000094d */ /* 0x000fea0003800000 */
[----:B------:R-:W-:Y:S01]  /*0f10*/  ULOP3.LUT UR4, URZ, UR4, URZ, 0x33, !UPT ;  /* 0x00000004ff047292 */ /* 0x000fe2000f8e33ff */
[C---:B------:R-:W-:Y:S01]  /*0f20*/  IMAD R8, R21.reuse, 0x600, R8 ;  /* 0x0000060015087824 */ /* 0x040fe200078e0208 */
[----:B------:R-:W-:Y:S01]  /*0f30*/  LEA R9, R21, UR5, 0xa ;  /* 0x0000000515097c11 */ /* 0x000fe2000f8e50ff */
[----:B------:R-:W-:Y:S01]  /*0f40*/  IMAD.MOV.U32 R4, RZ, RZ, RZ ;  /* 0x000000ffff047224 */ /* 0x000fe200078e00ff */
[----:B------:R-:W-:Y:S01]  /*0f50*/  UMOV UR18, URZ ;  /* 0x000000ff00127c82 */ /* 0x000fe20008000000 */
[----:B------:R-:W-:Y:S01]  /*0f60*/  UMOV UR15, URZ ;  /* 0x000000ff000f7c82 */ /* 0x000fe20008000000 */
[----:B------:R-:W-:Y:S01]  /*0f70*/  VIADD R3, R22, UR4 ;  /* 0x0000000416037c36 */ /* 0x000fe20008000000 */
[----:B------:R-:W-:Y:S01]  /*0f80*/  SEL R9, R9, RZ, !P1 ;  /* 0x000000ff09097207 */ /* 0x000fe20004800000 */
[----:B------:R-:W-:Y:S01]  /*0f90*/  UMOV UR6, 0x180 ;  /* 0x0000018000067882 */ /* 0x000fe20000000000 */
[----:B------:R-:W-:Y:S01]  /*0fa0*/  SEL R8, R8, RZ, !P1 ;  /* 0x000000ff08087207 */ /* 0x000fe20004800000 */
[----:B------:R-:W-:Y:S01]  /*0fb0*/  UMOV UR7, 0x184 ;  /* 0x0000018400077882 */ /* 0x000fe20000000000 */
[----:B------:R-:W-:Y:S01]  /*0fc0*/  SHF.R.U32.HI R3, RZ, 0x7, R3 ;  /* 0x00000007ff037819 */ /* 0x000fe20000011603 */
[----:B------:R-:W-:Y:S01]  /*0fd0*/  UMOV UR4, 0x180 ;  /* 0x0000018000047882 */ /* 0x000fe20000000000 */
[----:B------:R-:W-:-:S05]  /*0fe0*/  UMOV UR5, 0x184 ;  /* 0x0000018400057882 */ /* 0x000fca0000000000 */
.L_x_24:
[----:B------:R-:W-:Y:S01]  /*0ff0*/  USHF.R.U32.HI UR10, URZ, 0x1, UR18 ;  /* 0x00000001ff0a7899 */ /* 0x000fe20008011612 */
[----:B------:R-:W-:Y:S01]  /*1000*/  HFMA2 R7, -RZ, RZ, 0, 5.9604644775390625e-08 ;  /* 0x00000001ff077431 */ /* 0x000fe200000001ff */
[----:B------:R-:W-:Y:S02]  /*1010*/  USHF.L.U32 UR9, UR18, 0x3, URZ ;  /* 0x0000000312097899 */ /* 0x000fe400080006ff */
[----:B------:R-:W-:Y:S02]  /*1020*/  ULOP3.LUT UR10, UR10, 0x1, URZ, 0xc, !UPT ;  /* 0x000000010a0a7892 */ /* 0x000fe4000f8e0cff */
[----:B------:R-:W-:Y:S02]  /*1030*/  ULOP3.LUT UR9, UR9, 0x8, URZ, 0xc0, !UPT ;  /* 0x0000000809097892 */ /* 0x000fe4000f8ec0ff */
[----:B------:R-:W-:Y:S02]  /*1040*/  USHF.L.U32 UR10, UR10, 0x1f, URZ ;  /* 0x0000001f0a0a7899 */ /* 0x000fe400080006ff */
[----:B------:R-:W-:-:S02]  /*1050*/  ULOP3.LUT UR12, UR18, 0x1, URZ, 0xc0, !UPT ;  /* 0x00000001120c7892 */ /* 0x000fc4000f8ec0ff */
[----:B------:R-:W-:Y:S01]  /*1060*/  MOV R0, UR9 ;  /* 0x0000000900007c02 */ /* 0x000fe20008000f00 */
[----:B------:R-:W-:Y:S01]  /*1070*/  UIADD3 UR9, UPT, UPT, UR8, UR9, URZ ;  /* 0x0000000908097290 */ /* 0x000fe2000fffe0ff */
[----:B------:R-:W-:Y:S01]  /*1080*/  MOV R2, UR10 ;  /* 0x0000000a00027c02 */ /* 0x000fe20008000f00 */
[----:B------:R-:W-:Y:S02]  /*1090*/  UIMAD UR12, UR12, 0xc0, URZ ;  /* 0x000000c00c0c78a4 */ /* 0x000fe4000f8e02ff */
[----:B------:R-:W-:Y:S01]  /*10a0*/  UIADD3 UR11, UPT, UPT, UR9, 0x31860, URZ ;  /* 0x00031860090b7890 */ /* 0x000fe2000fffe0ff */
[----:B------:R-:W1:Y:S02]  /*10b0*/  SYNCS.PHASECHK.TRANS64.TRYWAIT P0, [R0+UR8+0x31870], R2 ;  /* 0x03187002000075a7 */ /* 0x000e640008001108 */
[----:B-1----:R-:W-:Y:S09]  /*10c0*/  @!P0 BRA `(.L_x_18) ;  /* 0x00000034006c8947 */ /* 0x002ff20003800000 */
.L_x_57:
[----:B------:R-:W-:Y:S01]  /*10d0*/  NOP ;  /* 0x0000000000007918 */ /* 0x000fe20000000000 */
[----:B------:R-:W-:Y:S01]  /*10e0*/  UMOV UR17, 0xa ;  /* 0x0000000a00117882 */ /* 0x000fe20000000000 */
[----:B------:R-:W-:-:S05]  /*10f0*/  UMOV UR16, 0xfffffff4 ;  /* 0xfffffff400107882 */ /* 0x000fca0000000000 */
.L_x_23:
[----:B------:R-:W-:Y:S01]  /*1100*/  ULEA UR13, UR15, UR8, 0x3 ;  /* 0x000000080f0d7291 */ /* 0x000fe2000f8e18ff */
[----:B-1----:R-:W-:Y:S01]  /*1110*/  SHF.L.U32 R11, R4, 0x1f, RZ ;  /* 0x0000001f040b7819 */ /* 0x002fe200000006ff */
[----:B------:R-:W-:Y:S01]  /*1120*/  UIADD3 UR14, UPT, UPT, UR16, 0xc, URZ ;  /* 0x0000000c100e7890 */ /* 0x000fe2000fffe0ff */
[----:B------:R-:W-:Y:S03]  /*1130*/  MOV R0, UR15 ;  /* 0x0000000f00007c02 */ /* 0x000fe60008000f00 */
[----:B------:R-:W-:Y:S03]  /*1140*/  ULOP3.LUT UP0, UR14, UR14, 0x2, URZ, 0xc0, !UPT ;  /* 0x000000020e0e7892 */ /* 0x000fe6000f80c0ff */
[----:B------:R-:W1:Y:S02]  /*1150*/  SYNCS.PHASECHK.TRANS64.TRYWAIT P0, [UR13+0x31840], R11 ;  /* 0x0318400bff0075a7 */ /* 0x000e64000800110d */
[----:B-12---:R-:W-:Y:S07]  /*1160*/  @!P0 BRA `(.L_x_19) ;  /* 0x0000003400648947 */ /* 0x006fee0003800000 */
.L_x_59:
[----:B------:R-:W-:Y:S01]  /*1170*/  NOP ;  /* 0x0000000000007918 */ /* 0x000fe20000000000 */
[----:B------:R-:W-:Y:S05]  /*1180*/  BRA.U UP0, `(.L_x_20) ;  /* 0x0000000100487547 */ /* 0x000fea000b800000 */
[----:B------:R-:W-:Y:S02]  /*1190*/  ULEA UR19, UR15, UR8, 0x9 ;  /* 0x000000080f137291 */ /* 0x000fe4000f8e48ff */
[----:B------:R-:W-:Y:S02]  /*11a0*/  ULEA UR9, UR15, UR8, 0xa ;  /* 0x000000080f097291 */ /* 0x000fe4000f8e50ff */
[----:B------:R-:W-:Y:S02]  /*11b0*/  UIADD3 UR19, UPT, UPT, UR19, 0x30000, URZ ;  /* 0x0003000013137890 */ /* 0x000fe4000fffe0ff */
[----:B------:R-:W-:Y:S02]  /*11c0*/  UIADD3 UR10, UPT, UPT, UR9, 0x30800, URZ ;  /* 0x00030800090a7890 */ /* 0x000fe4000fffe0ff */
[----:B------:R-:W-:Y:S02]  /*11d0*/  UIADD3 UR9, UPT, UPT, UR9, 0x30a00, URZ ;  /* 0x00030a0009097890 */ /* 0x000fe4000fffe0ff */
[----:B------:R-:W-:Y:S02]  /*11e0*/  USHF.R.U32.HI UR19, URZ, 0x4, UR19 ;  /* 0x00000004ff137899 */ /* 0x000fe40008011613 */
[----:B------:R-:W-:Y:S02]  /*11f0*/  USHF.R.U32.HI UR10, URZ, 0x4, UR10 ;  /* 0x00000004ff0a7899 */ /* 0x000fe4000801160a */
[----:B------:R-:W-:Y:S02]  /*1200*/  USHF.R.U32.HI UR9, URZ, 0x4, UR9 ;  /* 0x00000004ff097899 */ /* 0x000fe40008011609 */
[----:B------:R-:W-:Y:S02]  /*1210*/  ULOP3.LUT UR20, UR19, 0x3fe0, URZ, 0xc0, !UPT ;  /* 0x00003fe013147892 */ /* 0x000fe4000f8ec0ff */
[----:B------:R-:W-:Y:S02]  /*1220*/  ULOP3.LUT UR22, UR10, 0x3fc0, URZ, 0xc0, !UPT ;  /* 0x00003fc00a167892 */ /* 0x000fe4000f8ec0ff */
[----:B------:R-:W-:Y:S01]  /*1230*/  ULOP3.LUT UR24, UR9, 0x3fe0, URZ, 0xc0, !UPT ;  /* 0x00003fe009187892 */ /* 0x000fe2000f8ec0ff */
[----:B------:R-:W-:Y:S01]  /*1240*/  UMOV UR21, 0x4008 ;  /* 0x0000400800157882 */ /* 0x000fe20000000000 */
[----:B------:R-:W-:Y:S01]  /*1250*/  UMOV UR23, 0x4008 ;  /* 0x0000400800177882 */ /* 0x000fe20000000000 */
[----:B------:R-:W-:Y:S02]  /*1260*/  UMOV UR25, 0x4008 ;  /* 0x0000400800197882 */ /* 0x000fe40000000000 */
[----:B------:R2:W-:Y:S02]  /*1270*/  UTCCP.T.S.4x32dp128bit tmem[0x180], gdesc[UR20] ;  /* 0x00018014ff0079e7 */ /* 0x0005e40009100000 */
[----:B------:R2:W-:Y:S02]  /*1280*/  UTCCP.T.S.4x32dp128bit tmem[0x184], gdesc[UR22] ;  /* 0x00018416ff0079e7 */ /* 0x0005e40009100000 */
[----:B------:R2:W-:Y:S01]  /*1290*/  UTCCP.T.S.4x32dp128bit tmem[0x188], gdesc[UR24] ;  /* 0x00018818ff0079e7 */ /* 0x0005e20009100000 */
[----:B------:R-:W-:Y:S02]  /*12a0*/  NOP ;  /* 0x0000000000007918 */ /* 0x000fe40000000000 */
.L_x_20:
[----:B------:R-:W-:Y:S01]  /*12b0*/  UISETP.NE.AND UP0, UPT, UR15, 0x3, UPT ;  /* 0x000000030f00788c */ /* 0x000fe2000bf05270 */
[----:B-1----:R-:W-:Y:S01]  /*12c0*/  SHFL.IDX PT, R2, R9, R0, 0x1f ;  /* 0x00001f0009027589 */ /* 0x002fe200000e0000 */
[----:B------:R-:W-:Y:S01]  /*12d0*/  UIADD3 UR10, UPT, UPT, UR15, 0x1, URZ ;  /* 0x000000010f0a7890 */ /* 0x000fe2000fffe0ff */
[----:B------:R-:W-:Y:S03]  /*12e0*/  NOP ;  /* 0x0000000000007918 */ /* 0x000fe60000000000 */
[----:B------:R-:W-:Y:S03]  /*12f0*/  USEL UR10, UR10, URZ, UP0 ;  /* 0x000000ff0a0a7287 */ /* 0x000fe60008000000 */
[----:B------:R-:W1:Y:S01]  /*1300*/  SHFL.IDX PT, R0, R8, R0, 0x1f ;  /* 0x00001f0008007589 */ /* 0x000e6200000e0000 */
[----:B------:R-:W-:Y:S02]  /*1310*/  USHF.L.U32 UR15, UR14, 0x4, URZ ;  /* 0x000000040e0f7899 */ /* 0x000fe400080006ff */
[----:B------:R-:W-:Y:S02]  /*1320*/  ULEA UR9, UR10, UR8, 0x3 ;  /* 0x000000080a097291 */ /* 0x000fe4000f8e18ff */
[----:B------:R-:W-:Y:S01]  /*1330*/  ULEA UR14, UR14, 0x8b0, 0xd ;  /* 0x000008b00e0e7891 */ /* 0x000fe2000f8e68ff */
[----:B------:R-:W-:Y:S01]  /*1340*/  ISETP.NE.AND P0, PT, RZ, UR10, PT ;  /* 0x0000000aff007c0c */ /* 0x000fe2000bf05270 */
[----:B------:R-:W-:Y:S02]  /*1350*/  UISETP.NE.AND UP0, UPT, UR16, -0xc, UPT ;  /* 0xfffffff41000788c */ /* 0x000fe4000bf05270 */
[----:B------:R-:W-:Y:S02]  /*1360*/  UPRMT UR15, UR15, 0x5410, UR14 ;  /* 0x000054100f0f7896 */ /* 0x000fe4000800000e */
[----:B------:R-:W-:Y:S01]  /*1370*/  UIADD3 UR13, UPT, UPT, UR13, 0x31820, URZ ;  /* 0x000318200d0d7890 */ /* 0x000fe2000fffe0ff */
[----:B------:R-:W-:Y:S01]  /*1380*/  UMOV UR14, URZ ;  /* 0x000000ff000e7c82 */ /* 0x000fe20008000000 */
[----:B--2---:R-:W-:Y:S01]  /*1390*/  UMOV UR23, 0x40004040 ;  /* 0x4000404000177882 */ /* 0x004fe20000000000 */
[----:B------:R-:W-:Y:S01]  /*13a0*/  UMOV UR21, 0x40004040 ;  /* 0x4000404000157882 */ /* 0x000fe20000000000 */
[----:B------:R-:W-:Y:S01]  /*13b0*/  UMOV UR27, 0x40004040 ;  /* 0x40004040001b7882 */ /* 0x000fe20000000000 */
[----:B------:R-:W-:Y:S01]  /*13c0*/  UMOV UR25, 0x40004040 ;  /* 0x4000404000197882 */ /* 0x000fe20000000000 */
[----:B------:R-:W-:Y:S01]  /*13d0*/  UMOV UR31, 0x40004040 ;  /* 0x40004040001f7882 */ /* 0x000fe20000000000 */
[----:B------:R-:W-:Y:S01]  /*13e0*/  UMOV UR29, 0x40004040 ;  /* 0x40004040001d7882 */ /* 0x000fe20000000000 */
[----:B------:R-:W-:Y:S01]  /*13f0*/  UMOV UR35, 0x40004040 ;  /* 0x4000404000237882 */ /* 0x000fe20000000000 */
[----:B------:R-:W-:Y:S01]  /*1400*/  UMOV UR33, 0x40004040 ;  /* 0x4000404000217882 */ /* 0x000fe20000000000 */
[----:B-1----:R-:W-:Y:S02]  /*1410*/  R2UR UR20, R0 ;  /* 0x00000000001472ca */ /* 0x002fe400000e0000 */
[----:B------:R-:W-:Y:S02]  /*1420*/  R2UR UR22, R2 ;  /* 0x00000000021672ca */ /* 0x000fe400000e0000 */
[----:B------:R-:W-:Y:S04]  /*1430*/  SEL R0, RZ, 0x1, P0 ;  /* 0x00000001ff007807 */ /* 0x000fe80000000000 */
[----:B------:R-:W-:Y:S01]  /*1440*/  LOP3.LUT R4, R4, R0, RZ, 0x3c, !PT ;  /* 0x0000000004047212 */ /* 0x000fe200078e3cff */
[----:B------:R-:W-:Y:S04]  /*1450*/  IMAD.U32 R0, RZ, RZ, UR10 ;  /* 0x0000000aff007e24 */ /* 0x000fe8000f8e00ff */
[----:B------:R-:W-:Y:S01]  /*1460*/  UIADD3 UR24, UPT, UPT, UR20, 0x2, URZ ;  /* 0x0000000214187890 */ /* 0x000fe2000fffe0ff */
[----:B------:R-:W-:Y:S01]  /*1470*/  IMAD.U32 R11, R4, -0x80000000, RZ ;  /* 0x80000000040b7824 */ /* 0x000fe200078e00ff */
[----:B------:R-:W-:Y:S01]  /*1480*/  UIADD3 UR26, UPT, UPT, UR22, 0x2, URZ ;  /* 0x00000002161a7890 */ /* 0x000fe2000fffe0ff */
[----:B------:R1:W-:Y:S01]  /*1490*/  UTCQMMA gdesc[UR22], gdesc[UR20], tmem[UR12], tmem[UR14], idesc[UR15], tmem[UR6], UP0 ;  /* 0x00060e1416007dea */ /* 0x0003e2000800030c */
[----:B------:R-:W-:Y:S02]  /*14a0*/  UIADD3 UR30, UPT, UPT, UR22, 0x4, URZ ;  /* 0x00000004161e7890 */ /* 0x000fe4000fffe0ff */
[----:B------:R-:W-:Y:S02]  /*14b0*/  UIADD3 UR28, UPT, UPT, UR20, 0x4, URZ ;  /* 0x00000004141c7890 */ /* 0x000fe4000fffe0ff */
[----:B------:R-:W-:Y:S02]  /*14c0*/  UIADD3 UR34, UPT, UPT, UR22, 0x6, URZ ;  /* 0x0000000616227890 */ /* 0x000fe4000fffe0ff */
[----:B------:R-:W-:Y:S01]  /*14d0*/  UIADD3 UR32, UPT, UPT, UR20, 0x6, URZ ;  /* 0x0000000614207890 */ /* 0x000fe2000fffe0ff */
[----:B------:R1:W-:Y:S04]  /*14e0*/  UTCQMMA gdesc[UR26], gdesc[UR24], tmem[UR12], tmem[UR14], idesc[UR15], tmem[UR6], UPT ;  /* 0x00060e181a007dea */ /* 0x0003e8000b80030c */
[----:B------:R1:W-:Y:S04]  /*14f0*/  UTCQMMA gdesc[UR30], gdesc[UR28], tmem[UR12], tmem[UR14], idesc[UR15], tmem[UR6], UPT ;  /* 0x00060e1c1e007dea */ /* 0x0003e8000b80030c */
[----:B------:R1:W-:Y:S01]  /*1500*/  UTCQMMA gdesc[UR34], gdesc[UR32], tmem[UR12], tmem[UR14], idesc[UR15], tmem[UR6], UPT ;  /* 0x00060e2022007dea */ /* 0x0003e2000b80030c */
[----:B------:R1:W-:Y:S01]  /*1510*/  UTCBAR [UR13], URZ ;  /* 0x000000ff0d0073e9 */ /* 0x0003e200080000ff */
[----:B------:R-:W2:Y:S02]  /*1520*/  SYNCS.PHASECHK.TRANS64.TRYWAIT P0, [UR9+0x31840], R11 ;  /* 0x0318400bff0075a7 */ /* 0x000ea40008001109 */
[----:B-12---:R-:W-:Y:S05]  /*1530*/  @!P0 BRA `(.L_x_21) ;  /* 0x00000030008c8947 */ /* 0x006fea0003800000 */
.L_x_61:
[----:B------:R-:W-:Y:S01]  /*1540*/  ELECT P0, URZ, PT ;  /* 0x0000000000ff782f */ /* 0x000fe20003800000 */
[----:B-1----:R-:W1:Y:S01]  /*1550*/  SHFL.IDX PT, R2, R9, R0, 0x1f ;  /* 0x00001f0009027589 */ /* 0x002e6200000e0000 */
[----:B------:R-:W-:Y:S02]  /*1560*/  UIADD3 UR9, UPT, UPT, UR9, 0x31820, URZ ;  /* 0x0003182009097890 */ /* 0x000fe4000fffe0ff */
[----:B------:R-:W-:Y:S05]  /*1570*/  UISETP.NE.AND UP0, UPT, UR16, -0x2, UPT ;  /* 0xfffffffe1000788c */ /* 0x000fea000bf05270 */
[----:B------:R-:W2:Y:S01]  /*1580*/  SHFL.IDX PT, R0, R8, R0, 0x1f ;  /* 0x00001f0008007589 */ /* 0x000ea200000e0000 */
[----:B------:R-:W-:Y:S01]  /*1590*/  NOP ;  /* 0x0000000000007918 */ /* 0x000fe20000000000 */
[----:B------:R-:W-:Y:S02]  /*15a0*/  NOP ;  /* 0x0000000000007918 */ /* 0x000fe40000000000 */
[C---:B------:R-:W-:Y:S01]  /*15b0*/  @P0 IMAD.SHL.U32 R5, R7.reuse, 0x2000, RZ ;  /* 0x0000200007050824 */ /* 0x040fe200078e00ff */
[----:B------:R-:W-:Y:S01]  /*15c0*/  UMOV UR21, 0x40004040 ;  /* 0x4000404000157882 */ /* 0x000fe20000000000 */
[----:B------:R-:W-:Y:S01]  /*15d0*/  @P0 IMAD.SHL.U32 R6, R7, 0x10, RZ ;  /* 0x0000001007060824 */ /* 0x000fe200078e00ff */
[----:B------:R-:W-:Y:S01]  /*15e0*/  UMOV UR15, 0x40004040 ;  /* 0x40004040000f7882 */ /* 0x000fe20000000000 */
[----:B------:R-:W-:Y:S01]  /*15f0*/  @P0 IMAD.MOV.U32 R10, RZ, RZ, RZ ;  /* 0x000000ffff0a0224 */ /* 0x000fe200078e00ff */
[----:B------:R-:W-:Y:S01]  /*1600*/  @P0 LOP3.LUT R5, R5, 0x6000, RZ, 0xc0, !PT ;  /* 0x0000600005050812 */ /* 0x000fe200078ec0ff */
[----:B------:R-:W-:Y:S01]  /*1610*/  UMOV UR27, 0x40004040 ;  /* 0x40004040001b7882 */ /* 0x000fe20000000000 */
[----:B------:R-:W-:Y:S01]  /*1620*/  @P0 LOP3.LUT R6, R6, 0x30, RZ, 0xc0, !PT ;  /* 0x0000003006060812 */ /* 0x000fe200078ec0ff */
[----:B------:R-:W-:Y:S01]  /*1630*/  UMOV UR25, 0x40004040 ;  /* 0x4000404000197882 */ /* 0x000fe20000000000 */
[----:B------:R-:W-:Y:S01]  /*1640*/  @P0 LOP3.LUT R5, R5, 0x8b0, RZ, 0xfc, !PT ;  /* 0x000008b005050812 */ /* 0x000fe200078efcff */
[----:B------:R-:W-:Y:S01]  /*1650*/  UMOV UR31, 0x40004040 ;  /* 0x40004040001f7882 */ /* 0x000fe20000000000 */
[----:B------:R-:W-:Y:S01]  /*1660*/  @P0 R2UR UR22, R10 ;  /* 0x000000000a1602ca */ /* 0x000fe200000e0000 */
[----:B------:R-:W-:Y:S01]  /*1670*/  UMOV UR29, 0x40004040 ;  /* 0x40004040001d7882 */ /* 0x000fe20000000000 */
[----:B------:R-:W-:Y:S01]  /*1680*/  @P0 PRMT R5, R6, 0x5410, R5 ;  /* 0x0000541006050816 */ /* 0x000fe20000000005 */
[----:B------:R-:W-:Y:S01]  /*1690*/  UMOV UR35, 0x40004040 ;  /* 0x4000404000237882 */ /* 0x000fe20000000000 */
[----:B------:R-:W-:Y:S01]  /*16a0*/  UMOV UR33, 0x40004040 ;  /* 0x4000404000217882 */ /* 0x000fe20000000000 */
[----:B-1----:R-:W-:Y:S02]  /*16b0*/  R2UR UR20, R2 ;  /* 0x00000000021472ca */ /* 0x002fe400000e0000 */
[----:B------:R-:W-:Y:S02]  /*16c0*/  @P0 R2UR UR13, R5 ;  /* 0x00000000050d02ca */ /* 0x000fe400000e0000 */
[----:B--2---:R-:W-:Y:S09]  /*16d0*/  R2UR UR14, R0 ;  /* 0x00000000000e72ca */ /* 0x004ff200000e0000 */
[----:B------:R-:W-:Y:S02]  /*16e0*/  UIADD3 UR26, UPT, UPT, UR20, 0x2, URZ ;  /* 0x00000002141a7890 */ /* 0x000fe4000fffe0ff */
[----:B------:R-:W-:Y:S01]  /*16f0*/  UIADD3 UR30, UPT, UPT, UR20, 0x4, URZ ;  /* 0x00000004141e7890 */ /* 0x000fe2000fffe0ff */
[----:B------:R-:W-:Y:S01]  /*1700*/  IMAD.U32 R11, RZ, RZ, UR13 ;  /* 0x0000000dff0b7e24 */ /* 0x000fe2000f8e00ff */
[----:B------:R-:W-:Y:S02]  /*1710*/  UIADD3 UR24, UPT, UPT, UR14, 0x2, URZ ;  /* 0x000000020e187890 */ /* 0x000fe4000fffe0ff */
[----:B------:R-:W-:Y:S02]  /*1720*/  UIADD3 UR28, UPT, UPT, UR14, 0x4, URZ ;  /* 0x000000040e1c7890 */ /* 0x000fe4000fffe0ff */
[----:B------:R-:W-:Y:S01]  /*1730*/  @P0 R2UR UR23, R11 ;  /* 0x000000000b1702ca */ /* 0x000fe200000e0000 */
[----:B------:R-:W-:Y:S02]  /*1740*/  UIADD3 UR34, UPT, UPT, UR20, 0x6, URZ ;  /* 0x0000000614227890 */ /* 0x000fe4000fffe0ff */
[----:B------:R-:W-:Y:S10]  /*1750*/  UIADD3 UR32, UPT, UPT, UR14, 0x6, URZ ;  /* 0x000000060e207890 */ /* 0x000ff4000fffe0ff */
[----:B------:R1:W-:Y:S01]  /*1760*/  UTCQMMA gdesc[UR20], gdesc[UR14], tmem[UR12], tmem[UR22], idesc[UR23], tmem[UR4], UPT ;  /* 0x0004160e14007dea */ /* 0x0003e2000b80030c */
[----:B------:R1:W-:Y:S01]  /*1770*/  UTCQMMA gdesc[UR26], gdesc[UR24], tmem[UR12], tmem[UR22], idesc[UR23], tmem[UR4], UPT ;  /* 0x000416181a007dea */ /* 0x0003e2000b80030c */
[----:B------:R1:W-:Y:S01]  /*1780*/  UTCQMMA gdesc[UR30], gdesc[UR28], tmem[UR12], tmem[UR22], idesc[UR23], tmem[UR4], UPT ;  /* 0x0004161c1e007dea */ /* 0x0003e2000b80030c */
[----:B------:R1:W-:Y:S01]  /*1790*/  UTCQMMA gdesc[UR34], gdesc[UR32], tmem[UR12], tmem[UR22], idesc[UR23], tmem[UR4], UPT ;  /* 0x0004162022007dea */ /* 0x0003e2000b80030c */
[----:B------:R1:W-:Y:S01]  /*17a0*/  UTCBAR [UR9], URZ ;  /* 0x000000ff090073e9 */ /* 0x0003e200080000ff */
[----:B------:R-:W-:Y:S05]  /*17b0*/  BRA.U UP0, `(.L_x_22) ;  /* 0x0000000100087547 */ /* 0x000fea000b800000 */
[----:B------:R2:W-:Y:S01]  /*17c0*/  UTCBAR [UR11], URZ ;  /* 0x000000ff0b0073e9 */ /* 0x0005e200080000ff */
[----:B------:R-:W-:Y:S01]  /*17d0*/  NOP ;  /* 0x0000000000007918 */ /* 0x000fe20000000000 */
.L_x_22:
[----:B------:R-:W-:Y:S01]  /*17e0*/  UISETP.NE.AND UP0, UPT, UR10, 0x3, UPT ;  /* 0x000000030a00788c */ /* 0x000fe2000bf05270 */
[----:B------:R-:W-:Y:S01]  /*17f0*/  VIADD R7, R7, 0x2 ;  /* 0x0000000207077836 */ /* 0x000fe20000000000 */
[----:B------:R-:W-:Y:S02]  /*1800*/  UIADD3 UR10, UPT, UPT, UR10, 0x1, URZ ;  /* 0x000000010a0a7890 */ /* 0x000fe4000fffe0ff */
[----:B------:R-:W-:Y:S02]  /*1810*/  UIADD3 UR17, UPT, UPT, UR17, -0x2, URZ ;  /* 0xfffffffe11117890 */ /* 0x000fe4000fffe0ff */
[----:B-1----:R-:W-:Y:S02]  /*1820*/  USEL UR15, UR10, URZ, UP0 ;  /* 0x000000ff0a0f7287 */ /* 0x002fe40008000000 */
[----:B------:R-:W-:Y:S02]  /*1830*/  UISETP.NE.AND UP0, UPT, UR17, -0x2, UPT ;  /* 0xfffffffe1100788c */ /* 0x000fe4000bf05270 */
[----:B------:R-:W-:Y:S02]  /*1840*/  UIADD3 UR16, UPT, UPT, UR16, 0x2, URZ ;  /* 0x0000000210107890 */ /* 0x000fe4000fffe0ff */
[----:B------:R-:W-:Y:S04]  /*1850*/  ISETP.NE.AND P0, PT, RZ, UR15, PT ;  /* 0x0000000fff007c0c */ /* 0x000fe8000bf05270 */
[----:B------:R-:W-:Y:S04]  /*1860*/  SEL R0, RZ, 0x1, P0 ;  /* 0x00000001ff007807 */ /* 0x000fe80000000000 */
[----:B------:R-:W-:Y:S01]  /*1870*/  LOP3.LUT R4, R4, R0, RZ, 0x3c, !PT ;  /* 0x0000000004047212 */ /* 0x000fe200078e3cff */
[----:B------:R-:W-:Y:S06]  /*1880*/  BRA.U UP0, `(.L_x_23) ;  /* 0xfffffff9001c7547 */ /* 0x000fec000b83ffff */
[----:B------:R-:W-:-:S13]  /*1890*/  ISETP.NE.AND P0, PT, R3, UR18, PT ;  /* 0x0000001203007c0c */ /* 0x000fda000bf05270 */
[----:B--2---:R-:W-:Y:S05]  /*18a0*/  @!P0 EXIT ;  /* 0x000000000000894d */ /* 0x004fea0003800000 */
[----:B------:R-:W-:Y:S01]  /*18b0*/  UIADD3 UR18, UPT, UPT, UR18, 0x1, URZ ;  /* 0x0000000112127890 */ /* 0x000fe2000fffe0ff */
[----:B------:R-:W-:Y:S11]  /*18c0*/  BRA `(.L_x_24) ;  /* 0xfffffff400c87947 */ /* 0x000ff6000383ffff */
.L_x_11:
[----:B------:R-:W-:-:S13]  /*18d0*/  ELECT P0, URZ, PT ;  /* 0x0000000000ff782f */ /* 0x000fda0003800000 */
[----:B------:R-:W-:Y:S05]  /*18e0*/  @!P0 BRA `(.L_x_13) ;  /* 0x0000001400448947 */ /* 0x000fea0003800000 */
[----:B------:R-:W1:Y:S02]  /*18f0*/  S2UR UR4, SR_CTAID.X ;  /* 0x00000000000479c3 */ /* 0x000e640000002500 */
[----:B-1----:R-:W-:-:S13]  /*1900*/  ISETP.LE.U32.AND P0, PT, R22, UR4, PT ;  /* 0x0000000416007c0c */ /* 0x002fda000bf03070 */
[----:B------:R-:W-:Y:S05]  /*1910*/  @P0 EXIT ;  /* 0x000000000000094d */ /* 0x000fea0003800000 */
[----:B------:R-:W1:Y:S01]  /*1920*/  S2R R0, SR_CgaCtaId ;  /* 0x0000000000007919 */ /* 0x000e620000008800 */
[----:B------:R-:W2:Y:S01]  /*1930*/  LDC.64 R8, c[0x0][0x348] ;  /* 0x0000d200ff087b82 */ /* 0x000ea20000000a00 */
[----:B------:R-:W-:Y:S01]  /*1940*/  IMAD.U32 R5, RZ, RZ, UR4 ;  /* 0x00000004ff057e24 */ /* 0x000fe2000f8e00ff */
[----:B------:R-:W-:Y:S01]  /*1950*/  MOV R2, 0x400 ;  /* 0x0000040000027802 */ /* 0x000fe20000000f00 */
[----:B------:R-:W-:-:S03]  /*1960*/  IMAD.MOV.U32 R10, RZ, RZ, 0x1 ;  /* 0x00000001ff0a7424 */ /* 0x000fc600078e00ff */
[----:B------:R-:W-:Y:S02]  /*1970*/  LOP3.LUT R3, RZ, R5, RZ, 0x33, !PT ;  /* 0x00000005ff037212 */ /* 0x000fe400078e33ff */
[----:B------:R-:W-:-:S03]  /*1980*/  PRMT R4, R5, 0x7610, R4 ;  /* 0x0000761005047816 */ /* 0x000fc60000000004 */
[----:B------:R-:W-:-:S05]  /*1990*/  IMAD.IADD R3, R22, 0x1, R3 ;  /* 0x0000000116037824 */ /* 0x000fca00078e0203 */
[----:B------:R-:W-:-:S05]  /*19a0*/  SHF.R.U32.HI R3, RZ, 0x7, R3 ;  /* 0x00000007ff037819 */ /* 0x000fca0000011603 */
[----:B------:R-:W-:Y:S01]  /*19b0*/  IMAD.MOV R3, RZ, RZ, -R3 ;  /* 0x000000ffff037224 */ /* 0x000fe200078e0a03 */
[----:B-1----:R-:W-:-:S07]  /*19c0*/  LEA R0, R0, R2, 0x18 ;  /* 0x0000000200007211 */ /* 0x002fce00078ec0ff */
.L_x_37:
[----:B------:R-:W-:Y:S01]  /*19d0*/  SHF.R.U32.HI R13, RZ, 0x7, R5 ;  /* 0x00000007ff0d7819 */ /* 0x000fe20000011605 */
[----:B------:R-:W-:Y:S05]  /*19e0*/  YIELD ;  /* 0x0000000000007946 */ /* 0x000fea0003800000 */
[----:B------:R-:W-:Y:S02]  /*19f0*/  LOP3.LUT R13, R13, 0x1fffff0, RZ, 0xc0, !PT ;  /* 0x01fffff00d0d7812 */ /* 0x000fe400078ec0ff */
[----:B------:R-:W-:Y:S02]  /*1a00*/  LOP3.LUT R14, R4, 0x7ff, RZ, 0xc0, !PT ;  /* 0x000007ff040e7812 */ /* 0x000fe400078ec0ff */
[----:B------:R-:W-:-:S02]  /*1a10*/  LEA.HI R11, R34, -R13, RZ, 0x19 ;  /* 0x8000000d220b7211 */ /* 0x000fc400078fc8ff */
[----:B------:R-:W-:Y:S01]  /*1a20*/  MOV R2, 0x1a60 ;  /* 0x00001a6000027802 */ /* 0x000fe20000000f00 */
[----:B------:R-:W-:Y:S01]  /*1a30*/  IMAD.MOV.U32 R12, RZ, RZ, R14 ;  /* 0x000000ffff0c7224 */ /* 0x000fe200078e000e */
[----:B-12---:R-:W-:Y:S02]  /*1a40*/  VIMNMX.U32 R11, PT, PT, R11, 0x10, PT ;  /* 0x000000100b0b7848 */ /* 0x006fe40003fe0000 */
[----:B--2---:R-:W-:Y:S05]  /*1a50*/  CALL.REL.NOINC `($__internal_3_$__cuda_sm20_div_u16) ;  /* 0x0000003000ec7944 */ /* 0x004fea0003c00000 */
[----:B------:R-:W-:Y:S01]  /*1a60*/  IMAD.U32 R2, R10, -0x80000000, RZ ;  /* 0x800000000a027824 */ /* 0x000fe200078e00ff */
[----:B------:R-:W-:Y:S01]  /*1a70*/  PRMT R11, R11, 0x9910, RZ ;  /* 0x000099100b0b7816 */ /* 0x000fe200000000ff */
[----:B------:R-:W-:Y:S01]  /*1a80*/  VIADD R26, R0, 0x31800 ;  /* 0x00031800001a7836 */ /* 0x000fe20000000000 */
[----:B------:R-:W-:Y:S01]  /*1a90*/  PRMT R6, R41, 0x9910, RZ ;  /* 0x0000991029067816 */ /* 0x000fe200000000ff */
[----:B------:R-:W1:Y:S01]  /*1aa0*/  SYNCS.PHASECHK.TRANS64.TRYWAIT P4, [R0+URZ+0x31820], R2 ;  /* 0x03182002000075a7 */ /* 0x000e6200080811ff */
[----:B------:R-:W-:Y:S01]  /*1ab0*/  IADD3 R36, P3, PT, R8, 0x40, RZ ;  /* 0x0000004008247810 */ /* 0x000fe20007f7e0ff */
[----:B------:R-:W-:Y:S01]  /*1ac0*/  VIADD R25, R0, 0x30000 ;  /* 0x0003000000197836 */ /* 0x000fe20000000000 */
[C---:B------:R-:W-:Y:S01]  /*1ad0*/  IADD3 R30, P1, PT, R8.reuse, 0x140, RZ ;  /* 0x00000140081e7810 */ /* 0x040fe20007f3e0ff */
[----:B------:R-:W-:Y:S01]  /*1ae0*/  IMAD R6, R11, R6, RZ ;  /* 0x000000060b067224 */ /* 0x000fe200078e02ff */
[----:B------:R-:W-:Y:S01]  /*1af0*/  LOP3.LUT R11, R41, 0xffff, RZ, 0xc0, !PT ;  /* 0x0000ffff290b7812 */ /* 0x000fe200078ec0ff */
[----:B------:R-:W-:Y:S01]  /*1b00*/  IMAD.MOV.U32 R23, RZ, RZ, 0xa500 ;  /* 0x0000a500ff177424 */ /* 0x000fe200078e00ff */
[C---:B------:R-:W-:Y:S01]  /*1b10*/  IADD3 R32, P2, PT, R8.reuse, 0xc0, RZ ;  /* 0x000000c008207810 */ /* 0x040fe20007f5e0ff */
[----:B------:R-:W-:Y:S01]  /*1b20*/  IMAD.MOV R6, RZ, RZ, -R6 ;  /* 0x000000ffff067224 */ /* 0x000fe200078e0a06 */
[----:B------:R-:W-:Y:S01]  /*1b30*/  IADD3 R28, P0, PT, R8, 0x1c0, RZ ;  /* 0x000001c0081c7810 */ /* 0x000fe20007f1e0ff */
[--C-:B------:R-:W-:Y:S01]  /*1b40*/  IMAD.X R37, RZ, RZ, R9.reuse, P3 ;  /* 0x000000ffff257224 */ /* 0x100fe200018e0609 */
[----:B------:R-:W-:Y:S01]  /*1b50*/  IADD3 R7, PT, PT, R0, 0x8000, RZ ;  /* 0x0000800000077810 */ /* 0x000fe20007ffe0ff */
[----:B------:R-:W-:Y:S01]  /*1b60*/  IMAD R11, R11, 0xc0, RZ ;  /* 0x000000c00b0b7824 */ /* 0x000fe200078e02ff */
[----:B------:R-:W-:Y:S01]  /*1b70*/  PRMT R6, R6, 0x7710, RZ ;  /* 0x0000771006067816 */ /* 0x000fe200000000ff */
[----:B------:R-:W-:Y:S01]  /*1b80*/  IMAD.X R31, RZ, RZ, R9, P1 ;  /* 0x000000ffff1f7224 */ /* 0x000fe200008e0609 */
[----:B------:R-:W-:-:S02]  /*1b90*/  IADD3 R24, PT, PT, R0, 0x30800, RZ ;  /* 0x0003080000187810 */ /* 0x000fc40007ffe0ff */
[----:B------:R-:W-:Y:S02]  /*1ba0*/  IADD3 R6, PT, PT, R14, R6, RZ ;  /* 0x000000060e067210 */ /* 0x000fe40007ffe0ff */
[-C--:B------:R-:W-:Y:S02]  /*1bb0*/  IADD3.X R33, PT, PT, RZ, R9.reuse, RZ, P2, !PT ;  /* 0x00000009ff217210 */ /* 0x080fe400017fe4ff */
[----:B------:R-:W-:Y:S01]  /*1bc0*/  LOP3.LUT R12, R6, 0xffff, RZ, 0xc0, !PT ;  /* 0x0000ffff060c7812 */ /* 0x000fe200078ec0ff */
[----:B------:R-:W-:Y:S01]  /*1bd0*/  VIADD R6, R0, 0x18000 ;  /* 0x0001800000067836 */ /* 0x000fe20000000000 */
[----:B------:R-:W-:-:S03]  /*1be0*/  IADD3.X R29, PT, PT, RZ, R9, RZ, P0, !PT ;  /* 0x00000009ff1d7210 */ /* 0x000fc600007fe4ff */
[----:B------:R-:W-:Y:S01]  /*1bf0*/  IMAD.IADD R12, R13, 0x1, R12 ;  /* 0x000000010d0c7824 */ /* 0x000fe200078e020c */
[----:B-1----:R-:W-:Y:S06]  /*1c00*/  @!P4 BRA `(.L_x_25) ;  /* 0x0000002800f4c947 */ /* 0x002fec0003800000 */
.L_x_63:
[----:B------:R-:W-:Y:S01]  /*1c10*/  IMAD.SHL.U32 R12, R12, 0x80, RZ ;  /* 0x000000800c0c7824 */ /* 0x000fe200078e00ff */
[----:B------:R-:W-:Y:S01]  /*1c20*/  R2UR UR13, R26 ;  /* 0x000000001a0d72ca */ /* 0x000fe200000e0000 */
[----:B------:R-:W-:Y:S01]  /*1c30*/  UMOV UR14, URZ ;  /* 0x000000ff000e7c82 */ /* 0x000fe20008000000 */
[----:B------:R-:W-:Y:S01]  /*1c40*/  R2UR UR28, R36 ;  /* 0x00000000241c72ca */ /* 0x000fe200000e0000 */
[----:B------:R-:W-:Y:S01]  /*1c50*/  UMOV UR20, 0x0 ;  /* 0x0000000000147882 */ /* 0x000fe20000000000 */
[----:B------:R-:W-:Y:S01]  /*1c60*/  R2UR UR29, R37 ;  /* 0x00000000251d72ca */ /* 0x000fe200000e0000 */
[----:B------:R-:W-:Y:S01]  /*1c70*/  UMOV UR21, 0x10000000 ;  /* 0x1000000000157882 */ /* 0x000fe20000000000 */
[----:B------:R-:W-:Y:S01]  /*1c80*/  R2UR UR12, R7 ;  /* 0x00000000070c72ca */ /* 0x000fe200000e0000 */
[----:B------:R-:W-:Y:S01]  /*1c90*/  UMOV UR11, URZ ;  /* 0x000000ff000b7c82 */ /* 0x000fe20008000000 */
[----:B------:R-:W-:Y:S01]  /*1ca0*/  R2UR UR15, R12 ;  /* 0x000000000c0f72ca */ /* 0x000fe200000e0000 */
[----:B------:R-:W-:Y:S01]  /*1cb0*/  UMOV UR18, UR14 ;  /* 0x0000000e00127c82 */ /* 0x000fe20008000000 */
        /* <DEDUP_REMOVED lines=9> */
[----:B------:R-:W-:Y:S01]  /*1d50*/  VIADD R22, R0, 0xc000 ;  /* 0x0000c00000167836 */ /* 0x000fe20000000000 */
[----:B------:R-:W-:Y:S01]  /*1d60*/  R2UR UR25, R31 ;  /* 0x000000001f1972ca */ /* 0x000fe200000e0000 */
[----:B------:R2:W-:Y:S01]  /*1d70*/  UTMALDG.2D [UR12], [UR28], desc[UR20] ;  /* 0x0000140c1c0075b4 */ /* 0x0005e20008009000 */
[----:B------:R-:W-:Y:S01]  /*1d80*/  R2UR UR8, R25 ;  /* 0x00000000190872ca */ /* 0x000fe200000e0000 */
[----:B------:R-:W-:Y:S01]  /*1d90*/  UMOV UR10, UR15 ;  /* 0x0000000f000a7c82 */ /* 0x000fe20008000000 */
[----:B------:R-:W-:Y:S01]  /*1da0*/  R2UR UR22, R28 ;  /* 0x000000001c1672ca */ /* 0x000fe200000e0000 */
[----:B------:R-:W-:Y:S01]  /*1db0*/  VIADD R21, R0, 0x31808 ;  /* 0x0003180800157836 */ /* 0x000fe20000000000 */
[----:B------:R-:W-:Y:S01]  /*1dc0*/  R2UR UR23, R29 ;  /* 0x000000001d1772ca */ /* 0x000fe200000e0000 */
[----:B------:R-:W-:Y:S01]  /*1dd0*/  UMOV UR6, UR19 ;  /* 0x0000001300067c82 */ /* 0x000fe20008000000 */
[----:B------:R-:W-:Y:S01]  /*1de0*/  R2UR UR4, R24 ;  /* 0x00000000180472ca */ /* 0x000fe200000e0000 */
[----:B------:R2:W-:Y:S01]  /*1df0*/  UTMALDG.2D [UR16], [UR26], desc[UR20] ;  /* 0x000014101a0075b4 */ /* 0x0005e20008009000 */
[----:B------:R-:W-:-:S05]  /*1e00*/  VIADD R20, R0, 0x1e000 ;  /* 0x0001e00000147836 */ /* 0x000fca0000000000 */
[----:B------:R2:W-:Y:S06]  /*1e10*/  UTMALDG.2D [UR8], [UR24], desc[UR20] ;  /* 0x00001408180075b4 */ /* 0x0005ec0008009000 */
[----:B------:R2:W-:Y:S01]  /*1e20*/  UTMALDG.2D [UR4], [UR22], desc[UR20] ;  /* 0x00001404160075b4 */ /* 0x0005e20008009000 */
[----:B------:R2:W-:Y:S01]  /*1e30*/  SYNCS.ARRIVE.TRANS64 RZ, [R0+URZ+0x31800], R23 ;  /* 0x0318001700ff79a7 */ /* 0x0005e200080000ff */
[----:B------:R-:W3:Y:S02]  /*1e40*/  SYNCS.PHASECHK.TRANS64.TRYWAIT P0, [R0+URZ+0x31828], R2 ;  /* 0x03182802000075a7 */ /* 0x000ee400080011ff */
[----:B--23--:R-:W-:Y:S05]  /*1e50*/  @!P0 BRA `(.L_x_26) ;  /* 0x00000028007c8947 */ /* 0x00cfea0003800000 */
.L_x_65:
[----:B------:R-:W-:Y:S01]  /*1e60*/  R2UR UR9, R21 ;  /* 0x00000000150972ca */ /* 0x000fe200000e0000 */
[----:B------:R-:W-:Y:S01]  /*1e70*/  IMAD.MOV.U32 R19, RZ, RZ, 0xa000 ;  /* 0x0000a000ff137424 */ /* 0x000fe200078e00ff */
[----:B------:R-:W-:Y:S01]  /*1e80*/  R2UR UR16, R36 ;  /* 0x00000000241072ca */ /* 0x000fe200000e0000 */
[----:B------:R-:W-:Y:S01]  /*1e90*/  UMOV UR14, 0x0 ;  /* 0x00000000000e7882 */ /* 0x000fe20000000000 */
[----:B------:R-:W-:Y:S01]  /*1ea0*/  R2UR UR17, R37 ;  /* 0x00000000251172ca */ /* 0x000fe200000e0000 */
[----:B------:R-:W-:Y:S01]  /*1eb0*/  UMOV UR15, 0x10000000 ;  /* 0x10000000000f7882 */ /* 0x000fe20000000000 */
[----:B------:R-:W-:Y:S01]  /*1ec0*/  R2UR UR11, R12 ;  /* 0x000000000c0b72ca */ /* 0x000fe200000e0000 */
[----:B------:R-:W-:Y:S01]  /*1ed0*/  UMOV UR10, 0x80 ;  /* 0x00000080000a7882 */ /* 0x000fe20000000000 */
[----:B------:R-:W-:Y:S01]  /*1ee0*/  R2UR UR8, R22 ;  /* 0x00000000160872ca */ /* 0x000fe200000e0000 */
[----:B------:R-:W-:Y:S01]  /*1ef0*/  UMOV UR6, 0x80 ;  /* 0x0000008000067882 */ /* 0x000fe20000000000 */
[----:B------:R-:W-:Y:S01]  /*1f00*/  R2UR UR12, R32 ;  /* 0x00000000200c72ca */ /* 0x000fe200000e0000 */
[C---:B------:R-:W-:Y:S01]  /*1f10*/  VIADD R18, R0.reuse, 0x10000 ;  /* 0x0001000000127836 */ /* 0x040fe20000000000 */
[----:B------:R-:W-:Y:S01]  /*1f20*/  R2UR UR13, R33 ;  /* 0x00000000210d72ca */ /* 0x000fe200000e0000 */
[----:B------:R-:W-:Y:S01]  /*1f30*/  UMOV UR5, UR9 ;  /* 0x0000000900057c82 */ /* 0x000fe20008000000 */
[----:B------:R-:W-:Y:S01]  /*1f40*/  R2UR UR7, R11 ;  /* 0x000000000b0772ca */ /* 0x000fe200000e0000 */
[----:B------:R-:W-:Y:S01]  /*1f50*/  VIADD R17, R0, 0x31810 ;  /* 0x0003181000117836 */ /* 0x000fe20000000000 */
[----:B------:R-:W-:Y:S01]  /*1f60*/  R2UR UR4, R20 ;  /* 0x00000000140472ca */ /* 0x000fe200000e0000 */
[----:B------:R-:W-:-:S04]  /*1f70*/  VIADD R16, R0, 0x24000 ;  /* 0x0002400000107836 */ /* 0x000fc80000000000 */
[----:B------:R2:W-:Y:S08]  /*1f80*/  UTMALDG.2D [UR8], [UR16], desc[UR14] ;  /* 0x00000e08100075b4 */ /* 0x0005f00008009000 */
[----:B------:R2:W-:Y:S01]  /*1f90*/  UTMALDG.2D [UR4], [UR12], desc[UR14] ;  /* 0x00000e040c0075b4 */ /* 0x0005e20008009000 */
[----:B------:R2:W-:Y:S01]  /*1fa0*/  SYNCS.ARRIVE.TRANS64 RZ, [R0+URZ+0x31808], R19 ;  /* 0x0318081300ff79a7 */ /* 0x0005e200080000ff */
[----:B------:R-:W3:Y:S02]  /*1fb0*/  SYNCS.PHASECHK.TRANS64.TRYWAIT P0, [R0+URZ+0x31830], R2 ;  /* 0x03183002000075a7 */ /* 0x000ee400080011ff */
[----:B--23--:R-:W-:Y:S05]  /*1fc0*/  @!P0 BRA `(.L_x_27) ;  /* 0x00000028003c8947 */ /* 0x00cfea0003800000 */
.L_x_67:
        /* <DEDUP_REMOVED lines=9> */
[----:B-1----:R-:W-:Y:S01]  /*2060*/  VIADD R15, R0, 0x14000 ;  /* 0x00014000000f7836 */ /* 0x002fe20000000000 */
[----:B------:R-:W-:Y:S01]  /*2070*/  R2UR UR12, R32 ;  /* 0x00000000200c72ca */ /* 0x000fe200000e0000 */
[C---:B------:R-:W-:Y:S01]  /*2080*/  VIADD R14, R0.reuse, 0x31818 ;  /* 0x00031818000e7836 */ /* 0x040fe20000000000 */
[----:B------:R-:W-:Y:S01]  /*2090*/  R2UR UR13, R33 ;  /* 0x00000000210d72ca */ /* 0x000fe200000e0000 */
[----:B------:R-:W-:Y:S01]  /*20a0*/  UMOV UR5, UR9 ;  /* 0x0000000900057c82 */ /* 0x000fe20008000000 */
[----:B------:R-:W-:Y:S01]  /*20b0*/  R2UR UR7, R11 ;  /* 0x000000000b0772ca */ /* 0x000fe200000e0000 */
[----:B------:R-:W-:Y:S01]  /*20c0*/  VIADD R13, R0, 0x2a000 ;  /* 0x0002a000000d7836 */ /* 0x000fe20000000000 */
[----:B------:R-:W-:-:S05]  /*20d0*/  R2UR UR4, R16 ;  /* 0x00000000100472ca */ /* 0x000fca00000e0000 */
[----:B------:R1:W-:Y:S08]  /*20e0*/  UTMALDG.2D [UR8], [UR16], desc[UR14] ;  /* 0x00000e08100075b4 */ /* 0x0003f00008009000 */
[----:B------:R1:W-:Y:S01]  /*20f0*/  UTMALDG.2D [UR4], [UR12], desc[UR14] ;  /* 0x00000e040c0075b4 */ /* 0x0003e20008009000 */
[----:B------:R1:W-:Y:S01]  /*2100*/  SYNCS.ARRIVE.TRANS64 RZ, [R0+URZ+0x31810], R19 ;  /* 0x0318101300ff79a7 */ /* 0x0003e200080000ff */
[----:B------:R-:W2:Y:S02]  /*2110*/  SYNCS.PHASECHK.TRANS64.TRYWAIT P0, [R0+URZ+0x31838], R2 ;  /* 0x03183802000075a7 */ /* 0x000ea400080011ff */
[----:B-12---:R-:W-:Y:S05]  /*2120*/  @!P0 BRA `(.L_x_28) ;  /* 0x0000002800008947 */ /* 0x006fea0003800000 */
.L_x_69:
        /* <DEDUP_REMOVED lines=8> */
[----:B------:R-:W-:Y:S02]  /*21b0*/  R2UR UR8, R15 ;  /* 0x000000000f0872ca */ /* 0x000fe400000e0000 */
[----:B------:R-:W-:-:S02]  /*21c0*/  R2UR UR12, R32 ;  /* 0x00000000200c72ca */ /* 0x000fc400000e0000 */
[----:B------:R-:W-:Y:S01]  /*21d0*/  R2UR UR13, R33 ;  /* 0x00000000210d72ca */ /* 0x000fe200000e0000 */
[----:B------:R-:W-:Y:S01]  /*21e0*/  UMOV UR5, UR9 ;  /* 0x0000000900057c82 */ /* 0x000fe20008000000 */
[----:B------:R-:W-:Y:S02]  /*21f0*/  R2UR UR7, R11 ;  /* 0x000000000b0772ca */ /* 0x000fe400000e0000 */
[----:B------:R-:W-:Y:S02]  /*2200*/  R2UR UR4, R13 ;  /* 0x000000000d0472ca */ /* 0x000fe400000e0000 */
[----:B------:R-:W-:-:S03]  /*2210*/  LOP3.LUT R10, R10, 0x1, RZ, 0x3c, !PT ;  /* 0x000000010a0a7812 */ /* 0x000fc600078e3cff */
[----:B------:R2:W-:Y:S02]  /*2220*/  UTMALDG.2D [UR8], [UR16], desc[UR14] ;  /* 0x00000e08100075b4 */ /* 0x0005e40008009000 */
[----:B------:R-:W-:-:S06]  /*2230*/  IMAD.U32 R27, R10, -0x80000000, RZ ;  /* 0x800000000a1b7824 */ /* 0x000fcc00078e00ff */
[----:B------:R2:W-:Y:S01]  /*2240*/  UTMALDG.2D [UR4], [UR12], desc[UR14] ;  /* 0x00000e040c0075b4 */ /* 0x0005e20008009000 */
[----:B------:R2:W-:Y:S01]  /*2250*/  SYNCS.ARRIVE.TRANS64 RZ, [R0+URZ+0x31818], R19 ;  /* 0x0318181300ff79a7 */ /* 0x0005e200080000ff */
[----:B------:R-:W3:Y:S02]  /*2260*/  SYNCS.PHASECHK.TRANS64.TRYWAIT P0, [R0+URZ+0x31820], R27 ;  /* 0x0318201b000075a7 */ /* 0x000ee400080011ff */
[----:B--23--:R-:W-:Y:S05]  /*2270*/  @!P0 BRA `(.L_x_29) ;  /* 0x0000002400c88947 */ /* 0x00cfea0003800000 */
.L_x_71:
        /* <DEDUP_REMOVED lines=13> */
[----:B------:R-:W-:Y:S01]  /*2350*/  UMOV UR13, UR17 ;  /* 0x00000011000d7c82 */ /* 0x000fe20008000000 */
[----:B------:R-:W-:Y:S01]  /*2360*/  R2UR UR12, R6 ;  /* 0x00000000060c72ca */ /* 0x000fe200000e0000 */
[----:B------:R-:W-:Y:S01]  /*2370*/  UMOV UR9, UR17 ;  /* 0x0000001100097c82 */ /* 0x000fe20008000000 */
[----:B------:R-:W-:Y:S01]  /*2380*/  R2UR UR15, R11 ;  /* 0x000000000b0f72ca */ /* 0x000fe200000e0000 */
[----:B------:R-:W-:Y:S01]  /*2390*/  UMOV UR5, UR17 ;  /* 0x0000001100057c82 */ /* 0x000fe20008000000 */
[----:B------:R-:W-:-:S02]  /*23a0*/  R2UR UR22, R30 ;  /* 0x000000001e1672ca */ /* 0x000fc400000e0000 */
[----:B------:R-:W-:Y:S01]  /*23b0*/  R2UR UR23, R31 ;  /* 0x000000001f1772ca */ /* 0x000fe200000e0000 */
[----:B------:R2:W-:Y:S01]  /*23c0*/  UTMALDG.2D [UR16], [UR28], desc[UR24] ;  /* 0x000018101c0075b4 */ /* 0x0005e20008009000 */
[----:B------:R-:W-:Y:S01]  /*23d0*/  R2UR UR8, R25 ;  /* 0x00000000190872ca */ /* 0x000fe200000e0000 */
[----:B------:R-:W-:Y:S01]  /*23e0*/  UMOV UR10, UR19 ;  /* 0x00000013000a7c82 */ /* 0x000fe20008000000 */
[----:B------:R-:W-:Y:S02]  /*23f0*/  R2UR UR20, R28 ;  /* 0x000000001c1472ca */ /* 0x000fe400000e0000 */
[----:B------:R-:W-:Y:S02]  /*2400*/  R2UR UR21, R29 ;  /* 0x000000001d1572ca */ /* 0x000fe400000e0000 */
[----:B------:R-:W-:Y:S01]  /*2410*/  R2UR UR4, R24 ;  /* 0x00000000180472ca */ /* 0x000fe200000e0000 */
[----:B------:R2:W-:Y:S01]  /*2420*/  UTMALDG.2D [UR12], [UR26], desc[UR24] ;  /* 0x0000180c1a0075b4 */ /* 0x0005e20008009000 */
[----:B------:R-:W-:-:S05]  /*2430*/  UMOV UR6, UR15 ;  /* 0x0000000f00067c82 */ /* 0x000fca0008000000 */
[----:B------:R2:W-:Y:S06]  /*2440*/  UTMALDG.2D [UR8], [UR22], desc[UR24] ;  /* 0x00001808160075b4 */ /* 0x0005ec0008009000 */
[----:B------:R2:W-:Y:S01]  /*2450*/  UTMALDG.2D [UR4], [UR20], desc[UR24] ;  /* 0x00001804140075b4 */ /* 0x0005e20008009000 */
[----:B------:R2:W-:Y:S01]  /*2460*/  SYNCS.ARRIVE.TRANS64 RZ, [R0+URZ+0x31800], R23 ;  /* 0x0318001700ff79a7 */ /* 0x0005e200080000ff */
[----:B------:R-:W3:Y:S02]  /*2470*/  SYNCS.PHASECHK.TRANS64.TRYWAIT P0, [R0+URZ+0x31828], R27 ;  /* 0x0318281b000075a7 */ /* 0x000ee400080011ff */
[----:B--23--:R-:W-:Y:S05]  /*2480*/  @!P0 BRA `(.L_x_30) ;  /* 0x0000002400608947 */ /* 0x00cfea0003800000 */
.L_x_73:
        /* <DEDUP_REMOVED lines=13> */
[----:B------:R-:W-:-:S05]  /*2560*/  R2UR UR7, R11 ;  /* 0x000000000b0772ca */ /* 0x000fca00000e0000 */
[----:B------:R2:W-:Y:S08]  /*2570*/  UTMALDG.2D [UR8], [UR16], desc[UR14] ;  /* 0x00000e08100075b4 */ /* 0x0005f00008009000 */
[----:B------:R2:W-:Y:S01]  /*2580*/  UTMALDG.2D [UR4], [UR12], desc[UR14] ;  /* 0x00000e040c0075b4 */ /* 0x0005e20008009000 */
[----:B------:R2:W-:Y:S01]  /*2590*/  SYNCS.ARRIVE.TRANS64 RZ, [R0+URZ+0x31808], R19 ;  /* 0x0318081300ff79a7 */ /* 0x0005e200080000ff */
[----:B------:R-:W3:Y:S02]  /*25a0*/  SYNCS.PHASECHK.TRANS64.TRYWAIT P0, [R0+URZ+0x31830], R27 ;  /* 0x0318301b000075a7 */ /* 0x000ee400080011ff */
[----:B--23--:R-:W-:Y:S05]  /*25b0*/  @!P0 BRA `(.L_x_31) ;  /* 0x0000002400308947 */ /* 0x00cfea0003800000 */
.L_x_75:
        /* <DEDUP_REMOVED lines=19> */
.L_x_77:
        /* <DEDUP_REMOVED lines=19> */
.L_x_79:
        /* <DEDUP_REMOVED lines=33> */
.L_x_81:
        /* <DEDUP_REMOVED lines=17> */
[----:B------:R-:W4:Y:S02]  /*2b40*/  SYNCS.PHASECHK.TRANS64.TRYWAIT P0, [R0+URZ+0x31830], R2 ;  /* 0x03183002000075a7 */ /* 0x000f2400080011ff */
[----:B---34-:R-:W-:Y:S05]  /*2b50*/  @!P0 BRA `(.L_x_35) ;  /* 0x0000002000388947 */ /* 0x018fea0003800000 */
.L_x_83:
        /* <DEDUP_REMOVED lines=19> */
.L_x_85:
[----:B------:R-:W-:Y:S01]  /*2c90*/  VIADD R3, R3, 0x1 ;  /* 0x0000000103037836 */ /* 0x000fe20000000000 */
        /* <DEDUP_REMOVED lines=14> */
[----:B------:R-:W-:-:S03]  /*2d80*/  ISETP.NE.AND P0, PT, R3, 0x1, PT ;  /* 0x000000010300780c */ /* 0x000fc60003f05270 */
[----:B------:R3:W-:Y:S08]  /*2d90*/  UTMALDG.2D [UR8], [UR16], desc[UR14] ;  /* 0x00000e08100075b4 */ /* 0x0007f00008009000 */
[----:B------:R3:W-:Y:S01]  /*2da0*/  UTMALDG.2D [UR4], [UR12], desc[UR14] ;  /* 0x00000e040c0075b4 */ /* 0x0007e20008009000 */
[----:B------:R3:W-:Y:S02]  /*2db0*/  SYNCS.ARRIVE.TRANS64 RZ, [R0+URZ+0x31818], R19 ;  /* 0x0318181300ff79a7 */ /* 0x0007e400080000ff */
[----:B---3--:R-:W-:Y:S05]  /*2dc0*/  @!P0 EXIT ;  /* 0x000000000000894d */ /* 0x008fea0003800000 */
[----:B------:R-:W-:Y:S02]  /*2dd0*/  IADD3 R4, PT, PT, R4, 0x80, RZ ;  /* 0x0000008004047810 */ /* 0x000fe40007ffe0ff */
[----:B------:R-:W-:Y:S01]  /*2de0*/  IADD3 R5, PT, PT, R5, 0x80, RZ ;  /* 0x0000008005057810 */ /* 0x000fe20007ffe0ff */
[----:B------:R-:W-:Y:S06]  /*2df0*/  BRA `(.L_x_37) ;  /* 0xffffffe800f47947 */ /* 0x000fec000383ffff */
.L_x_13:
[----:B------:R-:W-:-:S04]  /*2e00*/  LOP3.LUT R0, R3, 0xfffffffc, RZ, 0xc0, !PT ;  /* 0xfffffffc03007812 */ /* 0x000fc800078ec0ff */
[----:B------:R-:W-:-:S13]  /*2e10*/  ISETP.NE.AND P0, PT, R0, 0x4, PT ;  /* 0x000000040000780c */ /* 0x000fda0003f05270 */
[----:B-1----:R-:W-:Y:S05]  /*2e20*/  @P0 EXIT ;  /* 0x000000000000094d */ /* 0x002fea0003800000 */
[----:B------:R-:W1:Y:S01]  /*2e30*/  S2R R0, SR_CgaCtaId ;  /* 0x0000000000007919 */ /* 0x000e620000008800 */
[----:B------:R-:W-:-:S04]  /*2e40*/  MOV R2, 0x400 ;  /* 0x0000040000027802 */ /* 0x000fc80000000f00 */
[----:B-1----:R-:W-:-:S05]  /*2e50*/  LEA R0, R0, R2, 0x18 ;  /* 0x0000000200007211 */ /* 0x002fca00078ec0ff */
[----:B------:R-:W1:Y:S02]  /*2e60*/  LDS R2, [R0+0x31880] ;  /* 0x0318800000027984 */ /* 0x000e640000000800 */
[----:B-1----:R-:W-:-:S13]  /*2e70*/  ISETP.NE.AND P0, PT, R2, RZ, PT ;  /* 0x000000ff0200720c */ /* 0x002fda0003f05270 */
[----:B------:R-:W-:Y:S05]  /*2e80*/  @!P0 BRA `(.L_x_38) ;  /* 0x0000000000048947 */ /* 0x000fea0003800000 */
[----:B------:R-:W-:Y:S05]  /*2e90*/  BPT.TRAP 0x1 ;  /* 0x000000040000795c */ /* 0x000fea0000300000 */
.L_x_38:
[----:B------:R-:W1:Y:S01]  /*2ea0*/  S2UR UR4, SR_CTAID.X ;  /* 0x00000000000479c3 */ /* 0x000e620000002500 */
[----:B------:R-:W-:Y:S02]  /*2eb0*/  IADD3 R3, PT, PT, R3, -0x4, RZ ;  /* 0xfffffffc03037810 */ /* 0x000fe40007ffe0ff */
[----:B-1----:R-:W-:-:S13]  /*2ec0*/  ISETP.LE.U32.AND P0, PT, R22, UR4, PT ;  /* 0x0000000416007c0c */ /* 0x002fda000bf03070 */
[----:B------:R-:W-:Y:S05]  /*2ed0*/  @P0 BRA `(.L_x_39) ;  /* 0x00000014004c0947 */ /* 0x000fea0003800000 */
[----:B------:R-:W-:Y:S02]  /*2ee0*/  IMAD.U32 R33, RZ, RZ, UR4 ;  /* 0x00000004ff217e24 */ /* 0x000fe4000f8e00ff */
[----:B------:R-:W-:Y:S02]  /*2ef0*/  IMAD.SHL.U32 R31, R21, 0x10, RZ ;  /* 0x00000010151f7824 */ /* 0x000fe400078e00ff */
[----:B------:R-:W-:Y:S01]  /*2f00*/  IMAD R32, R3, 0x20, R21 ;  /* 0x0000002003207824 */ /* 0x000fe200078e0215 */
[----:B------:R-:W-:Y:S01]  /*2f10*/  LOP3.LUT R2, RZ, R33, RZ, 0x33, !PT ;  /* 0x00000021ff027212 */ /* 0x000fe200078e33ff */
[----:B------:R-:W-:Y:S01]  /*2f20*/  IMAD.MOV.U32 R21, RZ, RZ, RZ ;  /* 0x000000ffff157224 */ /* 0x000fe200078e00ff */
[----:B------:R-:W-:Y:S01]  /*2f30*/  LOP3.LUT R31, R31, 0x70, RZ, 0xc0, !PT ;  /* 0x000000701f1f7812 */ /* 0x000fe200078ec0ff */
[----:B------:R-:W-:Y:S01]  /*2f40*/  IMAD.MOV.U32 R20, RZ, RZ, -0x1 ;  /* 0xffffffffff147424 */ /* 0x000fe200078e00ff */
[----:B------:R-:W-:Y:S01]  /*2f50*/  PRMT R23, R33, 0x7610, R23 ;  /* 0x0000761021177816 */ /* 0x000fe20000000017 */
[----:B------:R-:W-:Y:S01]  /*2f60*/  IMAD.IADD R22, R22, 0x1, R2 ;  /* 0x0000000116167824 */ /* 0x000fe200078e0202 */
[C---:B------:R-:W-:Y:S01]  /*2f70*/  LOP3.LUT R30, R31.reuse, 0x10, RZ, 0x3c, !PT ;  /* 0x000000101f1e7812 */ /* 0x040fe200078e3cff */
[----:B------:R-:W-:Y:S01]  /*2f80*/  IMAD.SHL.U32 R32, R32, 0x80, RZ ;  /* 0x0000008020207824 */ /* 0x000fe200078e00ff */
[----:B------:R-:W-:-:S02]  /*2f90*/  LOP3.LUT R29, R31, 0x20, RZ, 0x3c, !PT ;  /* 0x000000201f1d7812 */ /* 0x000fc400078e3cff */
[----:B------:R-:W-:Y:S02]  /*2fa0*/  SHF.R.U32.HI R22, RZ, 0x7, R22 ;  /* 0x00000007ff167819 */ /* 0x000fe40000011616 */
[C---:B------:R-:W-:Y:S02]  /*2fb0*/  LOP3.LUT R28, R31.reuse, 0x30, RZ, 0x3c, !PT ;  /* 0x000000301f1c7812 */ /* 0x040fe400078e3cff */
[C---:B------:R-:W-:Y:S01]  /*2fc0*/  LOP3.LUT R27, R31.reuse, 0x40, RZ, 0x3c, !PT ;  /* 0x000000401f1b7812 */ /* 0x040fe200078e3cff */
[----:B------:R-:W-:Y:S01]  /*2fd0*/  IMAD.MOV R22, RZ, RZ, -R22 ;  /* 0x000000ffff167224 */ /* 0x000fe200078e0a16 */
[C---:B------:R-:W-:Y:S02]  /*2fe0*/  LOP3.LUT R26, R31.reuse, 0x50, RZ, 0x3c, !PT ;  /* 0x000000501f1a7812 */ /* 0x040fe400078e3cff */
[C---:B------:R-:W-:Y:S02]  /*2ff0*/  LOP3.LUT R25, R31.reuse, 0x60, RZ, 0x3c, !PT ;  /* 0x000000601f197812 */ /* 0x040fe400078e3cff */
[----:B------:R-:W-:-:S07]  /*3000*/  LOP3.LUT R24, R31, 0x70, RZ, 0x3c, !PT ;  /* 0x000000701f187812 */ /* 0x000fce00078e3cff */
.L_x_50:
[----:B------:R-:W-:Y:S01]  /*3010*/  SHF.R.U32.HI R40, RZ, 0x7, R33 ;  /* 0x00000007ff287819 */ /* 0x000fe20000011621 */
[----:B------:R-:W-:Y:S01]  /*3020*/  VIADD R22, R22, 0x1 ;  /* 0x0000000116167836 */ /* 0x000fe20000000000 */
[----:B------:R-:W-:Y:S01]  /*3030*/  LOP3.LUT R43, R23, 0x7ff, RZ, 0xc0, !PT ;  /* 0x000007ff172b7812 */ /* 0x000fe200078ec0ff */
[----:B------:R-:W-:Y:S05]  /*3040*/  YIELD ;  /* 0x0000000000007946 */ /* 0x000fea0003800000 */
[----:B------:R-:W-:Y:S01]  /*3050*/  LOP3.LUT R40, R40, 0x1fffff0, RZ, 0xc0, !PT ;  /* 0x01fffff028287812 */ /* 0x000fe200078ec0ff */
[----:B------:R-:W-:Y:S01]  /*3060*/  VIADD R20, R20, 0x1 ;  /* 0x0000000114147836 */ /* 0x000fe20000000000 */
[----:B------:R-:W-:Y:S01]  /*3070*/  ISETP.NE.AND P2, PT, R3, RZ, PT ;  /* 0x000000ff0300720c */ /* 0x000fe20003f45270 */
[----:B-1----:R-:W-:Y:S01]  /*3080*/  IMAD.MOV.U32 R12, RZ, RZ, R43 ;  /* 0x000000ffff0c7224 */ /* 0x002fe200078e002b */
[----:B------:R-:W-:-:S02]  /*3090*/  LEA.HI R44, R34, -R40, RZ, 0x19 ;  /* 0x80000028222c7211 */ /* 0x000fc400078fc8ff */
[----:B------:R-:W-:Y:S02]  /*30a0*/  ISETP.NE.AND P0, PT, R22, 0x1, PT ;  /* 0x000000011600780c */ /* 0x000fe40003f05270 */
[----:B------:R-:W-:Y:S02]  /*30b0*/  VIMNMX.U32 R44, PT, PT, R44, 0x10, PT ;  /* 0x000000102c2c7848 */ /* 0x000fe40003fe0000 */
[----:B------:R-:W-:-:S03]  /*30c0*/  MOV R2, 0x30f0 ;  /* 0x000030f000027802 */ /* 0x000fc60000000f00 */
[----:B------:R-:W-:Y:S02]  /*30d0*/  IMAD.MOV.U32 R11, RZ, RZ, R44 ;  /* 0x000000ffff0b7224 */ /* 0x000fe400078e002c */
[----:B------:R-:W-:Y:S05]  /*30e0*/  CALL.REL.NOINC `($__internal_3_$__cuda_sm20_div_u16) ;  /* 0x0000001c00487944 */ /* 0x000fea0003c00000 */
[C---:B------:R-:W-:Y:S01]  /*30f0*/  IMAD.SHL.U32 R2, R20.reuse, 0x8, RZ ;  /* 0x0000000814027824 */ /* 0x040fe200078e00ff */
[----:B------:R-:W-:Y:S02]  /*3100*/  SHF.R.U32.HI R4, RZ, 0x1, R20 ;  /* 0x00000001ff047819 */ /* 0x000fe40000011614 */
[----:B------:R-:W-:Y:S02]  /*3110*/  LOP3.LUT R35, R20, 0x1, RZ, 0xc0, !PT ;  /* 0x0000000114237812 */ /* 0x000fe400078ec0ff */
[----:B------:R-:W-:Y:S02]  /*3120*/  LOP3.LUT R2, R2, 0x8, RZ, 0xc0, !PT ;  /* 0x0000000802027812 */ /* 0x000fe400078ec0ff */
[----:B------:R-:W-:Y:S01]  /*3130*/  LOP3.LUT R4, R4, 0x1, RZ, 0xc0, !PT ;  /* 0x0000000104047812 */ /* 0x000fe200078ec0ff */
[----:B------:R-:W-:Y:S02]  /*3140*/  IMAD R35, R35, 0xc0, RZ ;  /* 0x000000c023237824 */ /* 0x000fe400078e02ff */
[----:B------:R-:W-:-:S02]  /*3150*/  IMAD.IADD R2, R0, 0x1, R2 ;  /* 0x0000000100027824 */ /* 0x000fc400078e0202 */
[----:B------:R-:W-:-:S04]  /*3160*/  IMAD.U32 R4, R4, -0x80000000, RZ ;  /* 0x8000000004047824 */ /* 0x000fc800078e00ff */
[----:B------:R-:W1:Y:S02]  /*3170*/  SYNCS.PHASECHK.TRANS64.TRYWAIT P1, [R2+URZ+0x31860], R4 ;  /* 0x03186004020075a7 */ /* 0x000e6400080211ff */
[----:B-1----:R-:W-:Y:S05]  /*3180*/  @!P1 BRA `(.L_x_40) ;  /* 0x0000001800e49947 */ /* 0x002fea0003800000 */
.L_x_87:
[----:B------:R-:W-:Y:S01]  /*3190*/  NOP ;  /* 0x0000000000007918 */ /* 0x000fe20000000000 */
[----:B------:R-:W-:Y:S05]  /*31a0*/  @P2 BRA `(.L_x_41) ;  /* 0x0000000000042947 */ /* 0x000fea0003800000 */
[----:B------:R-:W-:-:S04]  /*31b0*/  DEPBAR.LE SB0, 0x1 ;  /* 0x000080400000791a */ /* 0x000fc80000000000 */
.L_x_41:
[----:B------:R-:W-:Y:S05]  /*31c0*/  WARPSYNC.ALL ;  /* 0x0000000000007948 */ /* 0x000fea0003800000 */
[----:B------:R-:W-:Y:S01]  /*31d0*/  NOP ;  /* 0x0000000000007918 */ /* 0x000fe20000000000 */
[----:B------:R-:W-:Y:S01]  /*31e0*/  BAR.SYNC.DEFER_BLOCKING 0x8, 0x80 ;  /* 0x0202000000007b1d */ /* 0x000fe20000010000 */
[----:B------:R-:W-:Y:S01]  /*31f0*/  R2UR UR5, R35 ;  /* 0x00000000230572ca */ /* 0x000fe200000e0000 */
[----:B------:R-:W-:Y:S01]  /*3200*/  IMAD R42, R21, 0x4000, R32 ;  /* 0x00004000152a7824 */ /* 0x000fe200078e0220 */
[----:B------:R-:W-:Y:S02]  /*3210*/  R2UR UR4, R35 ;  /* 0x00000000230472ca */ /* 0x000fe400000e0000 */
[----:B------:R-:W-:-:S02]  /*3220*/  PRMT R44, R44, 0x9910, RZ ;  /* 0x000099102c2c7816 */ /* 0x000fc400000000ff */
[----:B------:R-:W-:-:S07]  /*3230*/  ISETP.NE.AND P1, PT, R3, RZ, PT ;  /* 0x000000ff0300720c */ /* 0x000fce0003f25270 */
[----:B------:R-:W2:Y:S01]  /*3240*/  LDTM.x8 R12, tmem[UR5] ;  /* 0x00000005000c79ee */ /* 0x000ea200081c0000 */
[C---:B------:R-:W-:Y:S01]  /*3250*/  R2UR UR5, R35.reuse ;  /* 0x00000000230572ca */ /* 0x040fe200000e0000 */
[----:B------:R-:W-:Y:S01]  /*3260*/  NOP ;  /* 0x0000000000007918 */ /* 0x000fe20000000000 */
[----:B-12---:R-:W1:Y:S01]  /*3270*/  LDTM.x8 R4, tmem[UR4+0x8] ;  /* 0x00000804000479ee */ /* 0x006e6200081c0000 */
[----:B------:R-:W-:Y:S02]  /*3280*/  R2UR UR4, R35 ;  /* 0x00000000230472ca */ /* 0x000fe400000e0000 */
[----:B------:R-:W-:Y:S02]  /*3290*/  F2FP.BF16.F32.PACK_AB R12, R13, R12 ;  /* 0x0000000c0d0c723e */ /* 0x000fe400000010ff */
[----:B------:R-:W-:Y:S02]  /*32a0*/  F2FP.BF16.F32.PACK_AB R13, R15, R14 ;  /* 0x0000000e0f0d723e */ /* 0x000fe400000010ff */
[----:B------:R-:W-:-:S02]  /*32b0*/  F2FP.BF16.F32.PACK_AB R14, R17, R16 ;  /* 0x00000010110e723e */ /* 0x000fc400000010ff */
[----:B------:R-:W-:Y:S02]  /*32c0*/  F2FP.BF16.F32.PACK_AB R15, R19, R18 ;  /* 0x00000012130f723e */ /* 0x000fe400000010ff */
[----:B------:R-:W-:Y:S02]  /*32d0*/  IADD3 R16, PT, PT, R0, R42, R31 ;  /* 0x0000002a00107210 */ /* 0x000fe40007ffe01f */
[----:B-1----:R-:W-:Y:S02]  /*32e0*/  F2FP.BF16.F32.PACK_AB R4, R5, R4 ;  /* 0x000000040504723e */ /* 0x002fe400000010ff */
[----:B------:R-:W-:Y:S01]  /*32f0*/  F2FP.BF16.F32.PACK_AB R5, R7, R6 ;  /* 0x000000060705723e */ /* 0x000fe200000010ff */
[----:B------:R1:W-:Y:S01]  /*3300*/  STS.128 [R16], R12 ;  /* 0x0000000c10007388 */ /* 0x0003e20000000c00 */
[----:B------:R-:W-:Y:S01]  /*3310*/  F2FP.BF16.F32.PACK_AB R6, R9, R8 ;  /* 0x000000080906723e */ /* 0x000fe200000010ff */
[----:B------:R-:W-:Y:S01]  /*3320*/  NOP ;  /* 0x0000000000007918 */ /* 0x000fe20000000000 */
[----:B------:R-:W-:-:S02]  /*3330*/  F2FP.BF16.F32.PACK_AB R7, R11, R10 ;  /* 0x0000000a0b07723e */ /* 0x000fc400000010ff */
[----:B------:R-:W-:-:S05]  /*3340*/  IADD3 R8, PT, PT, R0, R42, R30 ;  /* 0x0000002a00087210 */ /* 0x000fca0007ffe01e */
[----:B------:R2:W-:Y:S01]  /*3350*/  STS.128 [R8], R4 ;  /* 0x0000000408007388 */ /* 0x0005e20000000c00 */
[----:B-1----:R-:W2:Y:S01]  /*3360*/  LDTM.x8 R12, tmem[UR5+0x10] ;  /* 0x00001005000c79ee */ /* 0x002ea200081c0000 */
[----:B------:R-:W-:Y:S01]  /*3370*/  NOP ;  /* 0x0000000000007918 */ /* 0x000fe20000000000 */
[C---:B------:R-:W-:Y:S01]  /*3380*/  R2UR UR5, R35.reuse ;  /* 0x00000000230572ca */ /* 0x040fe200000e0000 */
[----:B--2---:R-:W1:Y:S01]  /*3390*/  LDTM.x8 R4, tmem[UR4+0x18] ;  /* 0x00001804000479ee */ /* 0x004e6200081c0000 */
        /* <DEDUP_REMOVED lines=23> */
[----:B-1----:R-:W-:Y:S02]  /*3510*/  F2FP.BF16.F32.PACK_AB R36, R5, R4 ;  /* 0x000000040524723e */ /* 0x002fe400000010ff */
[C---:B------:R-:W-:Y:S02]  /*3520*/  IADD3 R4, PT, PT, R0.reuse, R42, R27 ;  /* 0x0000002a00047210 */ /* 0x040fe40007ffe01b */
[----:B------:R-:W-:Y:S02]  /*3530*/  F2FP.BF16.F32.PACK_AB R37, R7, R6 ;  /* 0x000000060725723e */ /* 0x000fe400000010ff */
[----:B------:R-:W-:Y:S01]  /*3540*/  F2FP.BF16.F32.PACK_AB R38, R9, R8 ;  /* 0x000000080926723e */ /* 0x000fe200000010ff */
[----:B------:R1:W-:Y:S01]  /*3550*/  STS.128 [R4], R12 ;  /* 0x0000000c04007388 */ /* 0x0003e20000000c00 */
[----:B------:R-:W-:Y:S01]  /*3560*/  F2FP.BF16.F32.PACK_AB R39, R11, R10 ;  /* 0x0000000a0b27723e */ /* 0x000fe200000010ff */
[----:B------:R-:W-:Y:S01]  /*3570*/  NOP ;  /* 0x0000000000007918 */ /* 0x000fe20000000000 */
[----:B------:R-:W-:-:S05]  /*3580*/  IADD3 R5, PT, PT, R0, R42, R26 ;  /* 0x0000002a00057210 */ /* 0x000fca0007ffe01a */
[----:B------:R2:W-:Y:S01]  /*3590*/  STS.128 [R5], R36 ;  /* 0x0000002405007388 */ /* 0x0005e20000000c00 */
[----:B-1----:R-:W2:Y:S01]  /*35a0*/  LDTM.x8 R12, tmem[UR5+0x30] ;  /* 0x00003005000c79ee */ /* 0x002ea200081c0000 */
[----:B------:R-:W-:Y:S01]  /*35b0*/  NOP ;  /* 0x0000000000007918 */ /* 0x000fe20000000000 */
[----:B--2---:R-:W1:Y:S01]  /*35c0*/  LDTM.x8 R4, tmem[UR4+0x38] ;  /* 0x00003804000479ee */ /* 0x004e6200081c0000 */
[----:B------:R-:W-:Y:S01]  /*35d0*/  PRMT R36, R41, 0x9910, RZ ;  /* 0x0000991029247816 */ /* 0x000fe200000000ff */
[----:B------:R-:W-:-:S04]  /*35e0*/  IMAD.MOV.U32 R37, RZ, RZ, R44 ;  /* 0x000000ffff257224 */ /* 0x000fc800078e002c */
[----:B------:R-:W-:Y:S01]  /*35f0*/  IMAD R36, R36, R37, RZ ;  /* 0x0000002524247224 */ /* 0x000fe200078e02ff */
[----:B------:R-:W-:-:S03]  /*3600*/  LOP3.LUT R37, R41, 0xffff, RZ, 0xc0, !PT ;  /* 0x0000ffff29257812 */ /* 0x000fc600078ec0ff */
[----:B------:R-:W-:Y:S02]  /*3610*/  IMAD.MOV R36, RZ, RZ, -R36 ;  /* 0x000000ffff247224 */ /* 0x000fe400078e0a24 */
[----:B------:R-:W-:-:S03]  /*3620*/  IMAD R37, R37, 0xc0, RZ ;  /* 0x000000c025257824 */ /* 0x000fc600078e02ff */
[----:B------:R-:W-:Y:S02]  /*3630*/  PRMT R36, R36, 0x7710, RZ ;  /* 0x0000771024247816 */ /* 0x000fe400000000ff */
[----:B------:R-:W-:Y:S02]  /*3640*/  F2FP.BF16.F32.PACK_AB R12, R13, R12 ;  /* 0x0000000c0d0c723e */ /* 0x000fe400000010ff */
[----:B------:R-:W-:Y:S01]  /*3650*/  F2FP.BF16.F32.PACK_AB R13, R15, R14 ;  /* 0x0000000e0f0d723e */ /* 0x000fe200000010ff */
[----:B------:R-:W-:Y:S01]  /*3660*/  IMAD.IADD R43, R43, 0x1, R36 ;  /* 0x000000012b2b7824 */ /* 0x000fe200078e0224 */
[----:B------:R-:W-:Y:S02]  /*3670*/  F2FP.BF16.F32.PACK_AB R14, R17, R16 ;  /* 0x00000010110e723e */ /* 0x000fe400000010ff */
[----:B------:R-:W-:Y:S02]  /*3680*/  F2FP.BF16.F32.PACK_AB R15, R19, R18 ;  /* 0x00000012130f723e */ /* 0x000fe400000010ff */
[----:B-1----:R-:W-:-:S02]  /*3690*/  F2FP.BF16.F32.PACK_AB R4, R5, R4 ;  /* 0x000000040504723e */ /* 0x002fc400000010ff */
[----:B------:R-:W-:Y:S02]  /*36a0*/  F2FP.BF16.F32.PACK_AB R5, R7, R6 ;  /* 0x000000060705723e */ /* 0x000fe400000010ff */
[----:B------:R-:W-:Y:S02]  /*36b0*/  F2FP.BF16.F32.PACK_AB R6, R9, R8 ;  /* 0x000000080906723e */ /* 0x000fe400000010ff */
[C---:B------:R-:W-:Y:S02]  /*36c0*/  IADD3 R8, PT, PT, R0.reuse, R42, R25 ;  /* 0x0000002a00087210 */ /* 0x040fe40007ffe019 */
[----:B------:R-:W-:Y:S02]  /*36d0*/  F2FP.BF16.F32.PACK_AB R7, R11, R10 ;  /* 0x0000000a0b07723e */ /* 0x000fe400000010ff */
[----:B------:R-:W-:Y:S01]  /*36e0*/  IADD3 R42, PT, PT, R0, R42, R24 ;  /* 0x0000002a002a7210 */ /* 0x000fe20007ffe018 */
[----:B------:R1:W-:Y:S01]  /*36f0*/  STS.128 [R8], R12 ;  /* 0x0000000c08007388 */ /* 0x0003e20000000c00 */
[----:B------:R-:W-:Y:S01]  /*3700*/  NOP ;  /* 0x0000000000007918 */ /* 0x000fe20000000000 */
[----:B------:R-:W-:-:S02]  /*3710*/  LOP3.LUT R43, R43, 0xffff, RZ, 0xc0, !PT ;  /* 0x0000ffff2b2b7812 */ /* 0x000fc400078ec0ff */
[----:B------:R1:W-:Y:S03]  /*3720*/  STS.128 [R42], R4 ;  /* 0x000000042a007388 */ /* 0x0003e60000000c00 */
[----:B------:R-:W-:Y:S01]  /*3730*/  IMAD.IADD R38, R40, 0x1, R43 ;  /* 0x0000000128267824 */ /* 0x000fe200078e022b */
[----:B------:R2:W-:Y:S06]  /*3740*/  MEMBAR.ALL.CTA ;  /* 0x0000000000007992 */ /* 0x0005ec0000008000 */
[----:B--2---:R-:W2:Y:S01]  /*3750*/  FENCE.VIEW.ASYNC.S ;  /* 0x00000000000073c6 */ /* 0x004ea20000000000 */
[----:B------:R-:W-:Y:S01]  /*3760*/  IMAD.SHL.U32 R38, R38, 0x80, RZ ;  /* 0x0000008026267824 */ /* 0x000fe200078e00ff */
[----:B--2---:R-:W-:Y:S06]  /*3770*/  BAR.SYNC.DEFER_BLOCKING 0x8, 0x80 ;  /* 0x0202000000007b1d */ /* 0x004fec0000010000 */
[----:B------:R-:W-:Y:S05]  /*3780*/  @P1 BRA `(.L_x_42) ;  /* 0x0000000000381947 */ /* 0x000fea0003800000 */
[----:B------:R-:W-:Y:S01]  /*3790*/  ELECT P2, URZ, PT ;  /* 0x0000000000ff782f */ /* 0x000fe20003840000 */
[----:B------:R-:W-:-:S12]  /*37a0*/  BSSY.RECONVERGENT B0, `(.L_x_42) ;  /* 0x000000c000007945 */ /* 0x000fd80003800200 */
[----:B------:R-:W-:Y:S05]  /*37b0*/  @!P2 BRA `(.L_x_43) ;  /* 0x000000000028a947 */ /* 0x000fea0003800000 */
[----:B------:R-:W2:Y:S01]  /*37c0*/  LDCU.64 UR8, c[0x0][0x348] ;  /* 0x00006900ff0877ac */ /* 0x000ea20008000a00 */
[----:B------:R-:W-:Y:S02]  /*37d0*/  R2UR UR7, R21 ;  /* 0x00000000150772ca */ /* 0x000fe400000e0000 */
[----:B------:R-:W-:Y:S02]  /*37e0*/  R2UR UR4, R0 ;  /* 0x00000000000472ca */ /* 0x000fe400000e0000 */
[----:B------:R-:W-:Y:S02]  /*37f0*/  R2UR UR5, R37 ;  /* 0x00000000250572ca */ /* 0x000fe400000e0000 */
[----:B------:R-:W-:-:S09]  /*3800*/  R2UR UR6, R38 ;  /* 0x00000000260672ca */ /* 0x000fd200000e0000 */
[----:B------:R-:W-:Y:S02]  /*3810*/  ULEA UR4, UR7, UR4, 0xe ;  /* 0x0000000407047291 */ /* 0x000fe4000f8e70ff */
[----:B--2---:R-:W-:-:S04]  /*3820*/  UIADD3 UR8, UP0, UPT, UR8, 0x240, URZ ;  /* 0x0000024008087890 */ /* 0x004fc8000ff1e0ff */
[----:B------:R-:W-:-:S09]  /*3830*/  UIADD3.X UR9, UPT, UPT, URZ, UR9, URZ, UP0, !UPT ;  /* 0x00000009ff097290 */ /* 0x000fd200087fe4ff */
[----:B------:R2:W-:Y:S02]  /*3840*/  UTMASTG.2D [UR4], [UR8] ;  /* 0x00000004080073b5 */ /* 0x0005e40008008000 */
[----:B--2---:R0:W-:Y:S02]  /*3850*/  UTMACMDFLUSH ;  /* 0x00000000000079b7 */ /* 0x0041e40000000000 */
.L_x_43:
[----:B------:R-:W-:Y:S05]  /*3860*/  BSYNC.RECONVERGENT B0 ;  /* 0x0000000000007941 */ /* 0x000fea0003800200 */
.L_x_42:
[----:B------:R-:W-:Y:S05]  /*3870*/  @P1 BRA `(.L_x_44) ;  /* 0x0000000000041947 */ /* 0x000fea0003800000 */
[----:B------:R-:W-:-:S04]  /*3880*/  DEPBAR.LE SB0, 0x1 ;  /* 0x000080400000791a */ /* 0x000fc80000000000 */
.L_x_44:
[----:B------:R-:W-:Y:S01]  /*3890*/  BAR.SYNC.DEFER_BLOCKING 0x8, 0x80 ;  /* 0x0202000000007b1d */ /* 0x000fe20000010000 */
[C---:B------:R-:W-:Y:S02]  /*38a0*/  R2UR UR5, R35.reuse ;  /* 0x00000000230572ca */ /* 0x040fe400000e0000 */
[----:B------:R-:W-:Y:S02]  /*38b0*/  R2UR UR4, R35 ;  /* 0x00000000230472ca */ /* 0x000fe400000e0000 */
[----:B------:R-:W-:-:S04]  /*38c0*/  LOP3.LUT R36, R21, 0x1, RZ, 0xc0, !PT ;  /* 0x0000000115247812 */ /* 0x000fc800078ec0ff */
[----:B------:R-:W-:-:S05]  /*38d0*/  LOP3.LUT R21, R36, 0x1, RZ, 0x3c, !PT ;  /* 0x0000000124157812 */ /* 0x000fca00078e3cff */
[----:B-1----:R-:W1:Y:S01]  /*38e0*/  LDTM.x8 R12, tmem[UR5+0x40] ;  /* 0x00004005000c79ee */ /* 0x002e6200081c0000 */
[----:B------:R-:W-:Y:S01]  /*38f0*/  IMAD R39, R21, 0x4000, R32 ;  /* 0x0000400015277824 */ /* 0x000fe200078e0220 */
[----:B------:R-:W-:Y:S01]  /*3900*/  NOP ;  /* 0x0000000000007918 */ /* 0x000fe20000000000 */
[----:B-1----:R-:W1:Y:S01]  /*3910*/  LDTM.x8 R4, tmem[UR4+0x48] ;  /* 0x00004804000479ee */ /* 0x002e6200081c0000 */
[----:B------:R-:W-:Y:S02]  /*3920*/  F2FP.BF16.F32.PACK_AB R12, R13, R12 ;  /* 0x0000000c0d0c723e */ /* 0x000fe400000010ff */
[----:B------:R-:W-:Y:S02]  /*3930*/  F2FP.BF16.F32.PACK_AB R13, R15, R14 ;  /* 0x0000000e0f0d723e */ /* 0x000fe400000010ff */
[----:B------:R-:W-:Y:S02]  /*3940*/  F2FP.BF16.F32.PACK_AB R14, R17, R16 ;  /* 0x00000010110e723e */ /* 0x000fe400000010ff */
[----:B------:R-:W-:-:S02]  /*3950*/  F2FP.BF16.F32.PACK_AB R15, R19, R18 ;  /* 0x00000012130f723e */ /* 0x000fc400000010ff */
[CC--:B------:R-:W-:Y:S02]  /*3960*/  IADD3 R16, PT, PT, R0.reuse, R39.reuse, R31 ;  /* 0x0000002700107210 */ /* 0x0c0fe40007ffe01f */
[----:B-1----:R-:W-:Y:S02]  /*3970*/  F2FP.BF16.F32.PACK_AB R4, R5, R4 ;  /* 0x000000040504723e */ /* 0x002fe400000010ff */
[----:B------:R-:W-:Y:S01]  /*3980*/  F2FP.BF16.F32.PACK_AB R5, R7, R6 ;  /* 0x000000060705723e */ /* 0x000fe200000010ff */
[----:B------:R1:W-:Y:S01]  /*3990*/  STS.128 [R16], R12 ;  /* 0x0000000c10007388 */ /* 0x0003e20000000c00 */
[----:B------:R-:W-:Y:S01]  /*39a0*/  F2FP.BF16.F32.PACK_AB R6, R9, R8 ;  /* 0x000000080906723e */ /* 0x000fe200000010ff */
[----:B------:R-:W-:Y:S01]  /*39b0*/  NOP ;  /* 0x0000000000007918 */ /* 0x000fe20000000000 */
[----:B------:R-:W-:Y:S02]  /*39c0*/  F2FP.BF16.F32.PACK_AB R7, R11, R10 ;  /* 0x0000000a0b07723e */ /* 0x000fe400000010ff */
[----:B------:R-:W-:-:S05]  /*39d0*/  IADD3 R8, PT, PT, R0, R39, R30 ;  /* 0x0000002700087210 */ /* 0x000fca0007ffe01e */
[----:B------:R2:W-:Y:S01]  /*39e0*/  STS.128 [R8], R4 ;  /* 0x0000000408007388 */ /* 0x0005e20000000c00 */
[----:B-1----:R-:W2:Y:S01]  /*39f0*/  LDTM.x8 R12, tmem[UR5+0x50] ;  /* 0x00005005000c79ee */ /* 0x002ea200081c0000 */
[----:B------:R-:W-:Y:S01]  /*3a00*/  NOP ;  /* 0x0000000000007918 */ /* 0x000fe20000000000 */
[----:B--2---:R-:W1:Y:S01]  /*3a10*/  LDTM.x8 R4, tmem[UR4+0x58] ;  /* 0x00005804000479ee */ /* 0x004e6200081c0000 */
        /* <DEDUP_REMOVED lines=36> */
[----:B-1----:R-:W-:Y:S02]  /*3c60*/  F2FP.BF16.F32.PACK_AB R4, R5, R4 ;  /* 0x000000040504723e */ /* 0x002fe400000010ff */
[----:B------:R-:W-:Y:S02]  /*3c70*/  F2FP.BF16.F32.PACK_AB R5, R7, R6 ;  /* 0x000000060705723e */ /* 0x000fe400000010ff */
[----:B------:R-:W-:Y:S02]  /*3c80*/  F2FP.BF16.F32.PACK_AB R6, R9, R8 ;  /* 0x000000080906723e */ /* 0x000fe400000010ff */
[CC--:B------:R-:W-:Y:S02]  /*3c90*/  IADD3 R8, PT, PT, R0.reuse, R39.reuse, R25 ;  /* 0x0000002700087210 */ /* 0x0c0fe40007ffe019 */
[----:B------:R-:W-:Y:S02]  /*3ca0*/  F2FP.BF16.F32.PACK_AB R7, R11, R10 ;  /* 0x0000000a0b07723e */ /* 0x000fe400000010ff */
[----:B------:R-:W-:Y:S01]  /*3cb0*/  IADD3 R39, PT, PT, R0, R39, R24 ;  /* 0x0000002700277210 */ /* 0x000fe20007ffe018 */
[----:B------:R1:W-:Y:S01]  /*3cc0*/  STS.128 [R8], R40 ;  /* 0x0000002808007388 */ /* 0x0003e20000000c00 */
[----:B------:R-:W-:-:S03]  /*3cd0*/  NOP ;  /* 0x0000000000007918 */ /* 0x000fc60000000000 */
[----:B------:R1:W-:Y:S01]  /*3ce0*/  STS.128 [R39], R4 ;  /* 0x0000000427007388 */ /* 0x0003e20000000c00 */
[----:B------:R2:W-:Y:S06]  /*3cf0*/  MEMBAR.ALL.CTA ;  /* 0x0000000000007992 */ /* 0x0005ec0000008000 */
[----:B--2---:R-:W2:Y:S02]  /*3d00*/  FENCE.VIEW.ASYNC.S ;  /* 0x00000000000073c6 */ /* 0x004ea40000000000 */
        /* <DEDUP_REMOVED lines=11> */
[----:B--2---:R-:W-:Y:S02]  /*3dc0*/  UIADD3 UR8, UP0, UPT, UR8, 0x240, URZ ;  /* 0x0000024008087890 */ /* 0x004fe4000ff1e0ff */
[----:B------:R-:W-:Y:S02]  /*3dd0*/  UIADD3 UR5, UPT, UPT, UR5, 0x40, URZ ;  /* 0x0000004005057890 */ /* 0x000fe4000fffe0ff */
[----:B------:R-:W-:-:S09]  /*3de0*/  UIADD3.X UR9, UPT, UPT, URZ, UR9, URZ, UP0, !UPT ;  /* 0x00000009ff097290 */ /* 0x000fd200087fe4ff */
[----:B------:R2:W-:Y:S02]  /*3df0*/  UTMASTG.2D [UR4], [UR8] ;  /* 0x00000004080073b5 */ /* 0x0005e40008008000 */
[----:B--2---:R0:W-:Y:S02]  /*3e00*/  UTMACMDFLUSH ;  /* 0x00000000000079b7 */ /* 0x0041e40000000000 */
.L_x_47:
[----:B------:R-:W-:Y:S05]  /*3e10*/  BSYNC.RECONVERGENT B0 ;  /* 0x0000000000007941 */ /* 0x000fea0003800200 */
.L_x_46:
[----:B------:R-:W-:-:S04]  /*3e20*/  DEPBAR.LE SB0, 0x1 ;  /* 0x000080400000791a */ /* 0x000fc80000000000 */
.L_x_45:
[----:B------:R-:W-:Y:S01]  /*3e30*/  BAR.SYNC.DEFER_BLOCKING 0x8, 0x80 ;  /* 0x0202000000007b1d */ /* 0x000fe20000010000 */
[C---:B------:R-:W-:Y:S01]  /*3e40*/  R2UR UR5, R35.reuse ;  /* 0x00000000230572ca */ /* 0x040fe200000e0000 */
[----:B-1----:R-:W-:Y:S01]  /*3e50*/  IMAD R39, R36, 0x4000, R32 ;  /* 0x0000400024277824 */ /* 0x002fe200078e0220 */
[----:B------:R-:W-:Y:S01]  /*3e60*/  R2UR UR4, R35 ;  /* 0x00000000230472ca */ /* 0x000fe200000e0000 */
[----:B------:R-:W-:-:S05]  /*3e70*/  VIADD R2, R2, 0x31870 ;  /* 0x0003187002027836 */ /* 0x000fca0000000000 */
[----:B------:R-:W-:-:S05]  /*3e80*/  PRMT R2, RZ, 0x654, R2 ;  /* 0x00000654ff027816 */ /* 0x000fca0000000002 */
[----:B------:R-:W1:Y:S01]  /*3e90*/  LDTM.x8 R12, tmem[UR5+0x80] ;  /* 0x00008005000c79ee */ /* 0x000e6200081c0000 */
[----:B------:R-:W-:Y:S01]  /*3ea0*/  NOP ;  /* 0x0000000000007918 */ /* 0x000fe20000000000 */
[----:B-1----:R-:W1:Y:S01]  /*3eb0*/  LDTM.x8 R4, tmem[UR4+0x88] ;  /* 0x00008804000479ee */ /* 0x002e6200081c0000 */
[----:B------:R-:W-:Y:S02]  /*3ec0*/  F2FP.BF16.F32.PACK_AB R12, R13, R12 ;  /* 0x0000000c0d0c723e */ /* 0x000fe400000010ff */
[----:B------:R-:W-:Y:S02]  /*3ed0*/  F2FP.BF16.F32.PACK_AB R13, R15, R14 ;  /* 0x0000000e0f0d723e */ /* 0x000fe400000010ff */
[----:B------:R-:W-:Y:S02]  /*3ee0*/  F2FP.BF16.F32.PACK_AB R14, R17, R16 ;  /* 0x00000010110e723e */ /* 0x000fe400000010ff */
[----:B------:R-:W-:Y:S02]  /*3ef0*/  F2FP.BF16.F32.PACK_AB R15, R19, R18 ;  /* 0x00000012130f723e */ /* 0x000fe400000010ff */
[----:B------:R-:W-:-:S02]  /*3f00*/  IADD3 R16, PT, PT, R0, R39, R31 ;  /* 0x0000002700107210 */ /* 0x000fc40007ffe01f */
        /* <DEDUP_REMOVED lines=56> */
[----:B------:R-:W-:Y:S01]  /*4290*/  NOP ;  /* 0x0000000000007918 */ /* 0x000fe20000000000 */
[----:B------:R1:W-:Y:S01]  /*42a0*/  SYNCS.ARRIVE.TRANS64.RED.A1T0 RZ, [R2+URZ], RZ ;  /* 0x000000ff02ff79a7 */ /* 0x0003e200081004ff */
        /* <DEDUP_REMOVED lines=18> */
.L_x_49:
[----:B------:R-:W-:Y:S05]  /*43d0*/  BSYNC.RECONVERGENT B0 ;  /* 0x0000000000007941 */ /* 0x000fea0003800200 */
.L_x_48:
[----:B------:R-:W-:Y:S02]  /*43e0*/  IADD3 R23, PT, PT, R23, 0x80, RZ ;  /* 0x0000008017177810 */ /* 0x000fe40007ffe0ff */
[----:B------:R-:W-:Y:S01]  /*43f0*/  IADD3 R33, PT, PT, R33, 0x80, RZ ;  /* 0x0000008021217810 */ /* 0x000fe20007ffe0ff */
[----:B------:R-:W-:Y:S06]  /*4400*/  @P0 BRA `(.L_x_50) ;  /* 0xffffffec00000947 */ /* 0x000fec000383ffff */
.L_x_39:
[----:B------:R-:W-:-:S13]  /*4410*/  ISETP.NE.AND P0, PT, R3, 0x3, PT ;  /* 0x000000030300780c */ /* 0x000fda0003f05270 */
[----:B------:R-:W-:Y:S05]  /*4420*/  @P0 EXIT ;  /* 0x000000000000094d */ /* 0x000fea0003800000 */
[----:B------:R-:W-:Y:S05]  /*4430*/  WARPSYNC.ALL ;  /* 0x0000000000007948 */ /* 0x000fea0003800000 */
[----:B------:R-:W-:Y:S01]  /*4440*/  NOP ;  /* 0x0000000000007918 */ /* 0x000fe20000000000 */
[----:B------:R-:W2:Y:S01]  /*4450*/  S2UR UR5, SR_CgaCtaId ;  /* 0x00000000000579c3 */ /* 0x000ea20000008800 */
[----:B------:R-:W-:Y:S02]  /*4460*/  UMOV UR4, 0x50 ;  /* 0x0000005000047882 */ /* 0x000fe40000000000 */
[----:B--2---:R-:W-:-:S09]  /*4470*/  ULEA UR5, UR5, UR4, 0x18 ;  /* 0x0000000405057291 */ /* 0x004fd2000f8ec0ff */
[----:B-1----:R-:W1:Y:S02]  /*4480*/  LDS R2, [UR5] ;  /* 0x00000005ff027984 */ /* 0x002e640008000800 */
[----:B-1----:R-:W-:-:S04]  /*4490*/  LOP3.LUT R0, R2, 0xffff, RZ, 0xc0, !PT ;  /* 0x0000ffff02007812 */ /* 0x002fc800078ec0ff */
[----:B------:R-:W-:-:S13]  /*44a0*/  ISETP.NE.AND P0, PT, R0, 0xffff, PT ;  /* 0x0000ffff0000780c */ /* 0x000fda0003f05270 */
[----:B------:R-:W-:Y:S05]  /*44b0*/  @P0 BRA `(.L_x_51) ;  /* 0x0000000000480947 */ /* 0x000fea0003800000 */
[----:B------:R-:W-:-:S04]  /*44c0*/  SHF.R.U32.HI R0, RZ, 0x10, R2 ;  /* 0x00000010ff007819 */ /* 0x000fc80000011602 */
[----:B------:R-:W-:-:S04]  /*44d0*/  LOP3.LUT R0, R0, 0x1, RZ, 0xc0, !PT ;  /* 0x0000000100007812 */ /* 0x000fc800078ec0ff */
[----:B------:R-:W-:-:S13]  /*44e0*/  ISETP.NE.AND P0, PT, R0, 0x1, PT ;  /* 0x000000010000780c */ /* 0x000fda0003f05270 */
[----:B------:R-:W-:Y:S05]  /*44f0*/  @P0 BRA `(.L_x_52) ;  /* 0x00000000002c0947 */ /* 0x000fea0003800000 */
[----:B------:R-:W1:Y:S01]  /*4500*/  S2R R0, SR_LANEID ;  /* 0x0000000000007919 */ /* 0x000e620000000000 */
[----:B------:R-:W-:Y:S01]  /*4510*/  IMAD.MOV.U32 R2, RZ, RZ, -0x20000 ;  /* 0xfffe0000ff027424 */ /* 0x000fe200078e00ff */
[----:B------:R-:W-:Y:S02]  /*4520*/  VOTEU.ANY UR6, UPT, PT ;  /* 0x0000000000067886 */ /* 0x000fe400038e0100 */
[----:B------:R-:W-:Y:S01]  /*4530*/  UFLO.U32 UR6, UR6 ;  /* 0x00000006000672bd */ /* 0x000fe200080e0000 */
[----:B------:R-:W2:Y:S05]  /*4540*/  REDUX UR4, R2 ;  /* 0x00000000020473c4 */ /* 0x000eaa0000000000 */
[----:B-1----:R-:W-:-:S02]  /*4550*/  ISETP.EQ.U32.AND P0, PT, R0, UR6, PT ;  /* 0x0000000600007c0c */ /* 0x002fc4000bf02070 */
[----:B--2---:R-:W-:Y:S01]  /*4560*/  MOV R0, UR4 ;  /* 0x0000000400007c02 */ /* 0x004fe20008000f00 */
[----:B------:R-:W-:-:S05]  /*4570*/  UMOV UR4, 0xfffe0000 ;  /* 0xfffe000000047882 */ /* 0x000fca0000000000 */
[----:B------:R1:W-:Y:S05]  /*4580*/  UTCATOMSWS.AND URZ, UR4 ;  /* 0x0000000400ff79e3 */ /* 0x0003ea0008000000 */
[----:B------:R1:W-:Y:S01]  /*4590*/  @P0 ATOMS.AND RZ, [UR5], R0 ;  /* 0x00000000ffff098c */ /* 0x0003e2000a800005 */
[----:B------:R-:W-:Y:S05]  /*45a0*/  BRA `(.L_x_53) ;  /* 0x0000000000147947 */ /* 0x000fea0003800000 */
.L_x_52:
[----:B------:R-:W-:Y:S02]  /*45b0*/  MOV R2, 0x45d0 ;  /* 0x000045d000027802 */ /* 0x000fe40000000f00 */
[----:B------:R-:W-:Y:S05]  /*45c0*/  CALL.REL.NOINC `($__internal_0_$__cuda_sm10x_tcgen05_guardrail_trap_col_being_dealloced_not_returned_by_alloc) ;  /* 0x0000000400ec7944 */ /* 0x000fea0003c00000 */
[----:B------:R-:W-:Y:S05]  /*45d0*/  BRA `(.L_x_53) ;  /* 0x0000000000087947 */ /* 0x000fea0003800000 */
.L_x_51:
[----:B------:R-:W-:Y:S02]  /*45e0*/  MOV R2, 0x4600 ;  /* 0x0000460000027802 */ /* 0x000fe40000000f00 */
[----:B------:R-:W-:Y:S05]  /*45f0*/  CALL.REL.NOINC `($__internal_2_$__cuda_sm10x_tcgen05_guardrail_trap_unallocated_columns_being_dealloced) ;  /* 0x0000000400f87944 */ /* 0x000fea0003c00000 */
.L_x_53:
[----:B------:R-:W-:Y:S01]  /*4600*/  NOP ;  /* 0x0000000000007918 */ /* 0x000fe20000000000 */
[----:B-1----:R-:W-:Y:S05]  /*4610*/  EXIT ;  /* 0x000000000000794d */ /* 0x002fea0003800000 */
.L_x_14:
[----:B------:R-:W-:-:S07]  /*4620*/  MOV R5, R4 ;  /* 0x0000000400057202 */ /* 0x000fce0000000f00 */
.L_x_54:
[----:B-1----:R1:W2:Y:S02]  /*4630*/  SYNCS.PHASECHK.TRANS64.TRYWAIT P0, [R2+URZ+0x31800], R5 ;  /* 0x03180005020075a7 */ /* 0x0022a400080011ff */
[----:B--2---:R-:W-:Y:S05]  /*4640*/  @!P0 NANOSLEEP.SYNCS 0x989680 ;  /* 0x009896800000895d */ /* 0x004fea0003900000 */
[----:B------:R-:W2:Y:S02]  /*4650*/  @!P0 SYNCS.PHASECHK.TRANS64 P0, [R2+URZ+0x31800], R5 ;  /* 0x03180005020085a7 */ /* 0x000ea400080010ff */
[----:B--2---:R-:W-:Y:S05]  /*4660*/  @!P0 BRA `(.L_x_54) ;  /* 0xfffffffc00f08947 */ /* 0x004fea000383ffff */
[----:B------:R-:W-:Y:S05]  /*4670*/  BRA `(.L_x_55) ;  /* 0xffffffc000e87947 */ /* 0x000fea000383ffff */
.L_x_18:
[----:B------:R-:W-:Y:S02]  /*4680*/  MOV R10, UR10 ;  /* 0x0000000a000a7c02 */ /* 0x000fe40008000f00 */
[----:B------:R-:W-:Y:S02]  /*4690*/  MOV R11, UR10 ;  /* 0x0000000a000b7c02 */ /* 0x000fe40008000f00 */
[----:B------:R-:W-:-:S07]  /*46a0*/  MOV R0, UR9 ;  /* 0x0000000900007c02 */ /* 0x000fce0008000f00 */
.L_x_56:
[----:B-1----:R1:W2:Y:S02]  /*46b0*/  SYNCS.PHASECHK.TRANS64.TRYWAIT P0, [R0+URZ+0x31870], R11 ;  /* 0x0318700b000075a7 */ /* 0x0022a400080011ff */
[----:B--2---:R-:W-:Y:S05]  /*46c0*/  @!P0 NANOSLEEP.SYNCS 0x989680 ;  /* 0x009896800000895d */ /* 0x004fea0003900000 */
[----:B------:R-:W2:Y:S02]  /*46d0*/  @!P0 SYNCS.PHASECHK.TRANS64 P0, [R0+URZ+0x31870], R11 ;  /* 0x0318700b000085a7 */ /* 0x000ea400080010ff */
[----:B--2---:R-:W-:Y:S05]  /*46e0*/  @!P0 BRA `(.L_x_56) ;  /* 0xfffffffc00f08947 */ /* 0x004fea000383ffff */
[----:B------:R-:W-:Y:S05]  /*46f0*/  BRA `(.L_x_57) ;  /* 0xffffffc800747947 */ /* 0x000fea000383ffff */
.L_x_19:
[----:B------:R-:W-:Y:S02]  /*4700*/  MOV R2, UR13 ;  /* 0x0000000d00027c02 */ /* 0x000fe40008000f00 */
[----:B------:R-:W-:Y:S07]  /*4710*/  MOV R10, R11 ;  /* 0x0000000b000a7202 */ /* 0x000fee0000000f00 */
.L_x_58:
[----:B-1----:R1:W2:Y:S02]  /*4720*/  SYNCS.PHASECHK.TRANS64.TRYWAIT P0, [R2+URZ+0x31840], R11 ;  /* 0x0318400b020075a7 */ /* 0x0022a400080011ff */
[----:B--2---:R-:W-:Y:S05]  /*4730*/  @!P0 NANOSLEEP.SYNCS 0x989680 ;  /* 0x009896800000895d */ /* 0x004fea0003900000 */
[----:B------:R-:W2:Y:S02]  /*4740*/  @!P0 SYNCS.PHASECHK.TRANS64 P0, [R2+URZ+0x31840], R11 ;  /* 0x0318400b020085a7 */ /* 0x000ea400080010ff */
[----:B--2---:R-:W-:Y:S05]  /*4750*/  @!P0 BRA `(.L_x_58) ;  /* 0xfffffffc00f08947 */ /* 0x004fea000383ffff */
[----:B------:R-:W-:Y:S05]  /*4760*/  BRA `(.L_x_59) ;  /* 0xffffffc800807947 */ /* 0x000fea000383ffff */
.L_x_21:
[----:B------:R-:W-:Y:S02]  /*4770*/  MOV R2, UR9 ;  /* 0x0000000900027c02 */ /* 0x000fe40008000f00 */
[----:B------:R-:W-:Y:S07]  /*4780*/  MOV R10, R11 ;  /* 0x0000000b000a7202 */ /* 0x000fee0000000f00 */
.L_x_60:
[----:B-1----:R1:W2:Y:S02]  /*4790*/  SYNCS.PHASECHK.TRANS64.TRYWAIT P0, [R2+URZ+0x31840], R11 ;  /* 0x0318400b020075a7 */ /* 0x0022a400080011ff */
[----:B--2---:R-:W-:Y:S05]  /*47a0*/  @!P0 NANOSLEEP.SYNCS 0x989680 ;  /* 0x009896800000895d */ /* 0x004fea0003900000 */
[----:B------:R-:W2:Y:S02]  /*47b0*/  @!P0 SYNCS.PHASECHK.TRANS64 P0, [R2+URZ+0x31840], R11 ;  /* 0x0318400b020085a7 */ /* 0x000ea400080010ff */
[----:B--2---:R-:W-:Y:S05]  /*47c0*/  @!P0 BRA `(.L_x_60) ;  /* 0xfffffffc00f08947 */ /* 0x004fea000383ffff */
[----:B------:R-:W-:Y:S05]  /*47d0*/  BRA `(.L_x_61) ;  /* 0xffffffcc00587947 */ /* 0x000fea000383ffff */
.L_x_25:
[-C--:B------:R-:W-:Y:S02]  /*47e0*/  MOV R14, R2.reuse ;  /* 0x00000002000e7202 */ /* 0x080fe40000000f00 */
[----:B------:R-:W-:-:S07]  /*47f0*/  MOV R15, R2 ;  /* 0x00000002000f7202 */ /* 0x000fce0000000f00 */
.L_x_62:
[----:B-1----:R1:W2:Y:S02]  /*4800*/  SYNCS.PHASECHK.TRANS64.TRYWAIT P0, [R0+URZ+0x31820], R15 ;  /* 0x0318200f000075a7 */ /* 0x0022a400080011ff */
[----:B--2---:R-:W-:Y:S05]  /*4810*/  @!P0 NANOSLEEP.SYNCS 0x989680 ;  /* 0x009896800000895d */ /* 0x004fea0003900000 */
[----:B------:R-:W2:Y:S02]  /*4820*/  @!P0 SYNCS.PHASECHK.TRANS64 P0, [R0+URZ+0x31820], R15 ;  /* 0x0318200f000085a7 */ /* 0x000ea400080010ff */
[----:B--2---:R-:W-:Y:S05]  /*4830*/  @!P0 BRA `(.L_x_62) ;  /* 0xfffffffc00f08947 */ /* 0x004fea000383ffff */
[----:B------:R-:W-:Y:S05]  /*4840*/  BRA `(.L_x_63) ;  /* 0xffffffd000f07947 */ /* 0x000fea000383ffff */
.L_x_26:
[-C--:B------:R-:W-:Y:S02]  /*4850*/  MOV R14, R2.reuse ;  /* 0x00000002000e7202 */ /* 0x080fe40000000f00 */
[----:B-1----:R-:W-:-:S07]  /*4860*/  MOV R15, R2 ;  /* 0x00000002000f7202 */ /* 0x002fce0000000f00 */
.L_x_64:
[----:B-1----:R1:W2:Y:S02]  /*4870*/  SYNCS.PHASECHK.TRANS64.TRYWAIT P0, [R0+URZ+0x31828], R15 ;  /* 0x0318280f000075a7 */ /* 0x0022a400080011ff */
[----:B--2---:R-:W-:Y:S05]  /*4880*/  @!P0 NANOSLEEP.SYNCS 0x989680 ;  /* 0x009896800000895d */ /* 0x004fea0003900000 */
[----:B------:R-:W2:Y:S02]  /*4890*/  @!P0 SYNCS.PHASECHK.TRANS64 P0, [R0+URZ+0x31828], R15 ;  /* 0x0318280f000085a7 */ /* 0x000ea400080010ff */
[----:B--2---:R-:W-:Y:S05]  /*48a0*/  @!P0 BRA `(.L_x_64) ;  /* 0xfffffffc00f08947 */ /* 0x004fea000383ffff */
[----:B------:R-:W-:Y:S05]  /*48b0*/  BRA `(.L_x_65) ;  /* 0xffffffd400687947 */ /* 0x000fea000383ffff */
.L_x_27:
[-C--:B------:R-:W-:Y:S02]  /*48c0*/  MOV R14, R2.reuse ;  /* 0x00000002000e7202 */ /* 0x080fe40000000f00 */
[----:B-1----:R-:W-:-:S07]  /*48d0*/  MOV R15, R2 ;  /* 0x00000002000f7202 */ /* 0x002fce0000000f00 */
.L_x_66:
[----:B-1----:R1:W2:Y:S02]  /*48e0*/  SYNCS.PHASECHK.TRANS64.TRYWAIT P0, [R0+URZ+0x31830], R15 ;  /* 0x0318300f000075a7 */ /* 0x0022a400080011ff */
[----:B--2---:R-:W-:Y:S05]  /*48f0*/  @!P0 NANOSLEEP.SYNCS 0x989680 ;  /* 0x009896800000895d */ /* 0x004fea0003900000 */
[----:B------:R-:W2:Y:S02]  /*4900*/  @!P0 SYNCS.PHASECHK.TRANS64 P0, [R0+URZ+0x31830], R15 ;  /* 0x0318300f000085a7 */ /* 0x000ea400080010ff */
[----:B--2---:R-:W-:Y:S05]  /*4910*/  @!P0 BRA `(.L_x_66) ;  /* 0xfffffffc00f08947 */ /* 0x004fea000383ffff */
[----:B------:R-:W-:Y:S05]  /*4920*/  BRA `(.L_x_67) ;  /* 0xffffffd400a87947 */ /* 0x000fea000383ffff */
.L_x_28:
[-C--:B------:R-:W-:Y:S02]  /*4930*/  MOV R38, R2.reuse ;  /* 0x0000000200267202 */ /* 0x080fe40000000f00 */
[----:B------:R-:W-:-:S07]  /*4940*/  MOV R39, R2 ;  /* 0x0000000200277202 */ /* 0x000fce0000000f00 */
.L_x_68:
[----:B-1----:R1:W2:Y:S02]  /*4950*/  SYNCS.PHASECHK.TRANS64.TRYWAIT P0, [R0+URZ+0x31838], R39 ;  /* 0x03183827000075a7 */ /* 0x0022a400080011ff */
[----:B--2---:R-:W-:Y:S05]  /*4960*/  @!P0 NANOSLEEP.SYNCS 0x989680 ;  /* 0x009896800000895d */ /* 0x004fea0003900000 */
[----:B------:R-:W2:Y:S02]  /*4970*/  @!P0 SYNCS.PHASECHK.TRANS64 P0, [R0+URZ+0x31838], R39 ;  /* 0x03183827000085a7 */ /* 0x000ea400080010ff */
[----:B--2---:R-:W-:Y:S05]  /*4980*/  @!P0 BRA `(.L_x_68) ;  /* 0xfffffffc00f08947 */ /* 0x004fea000383ffff */
[----:B------:R-:W-:Y:S05]  /*4990*/  BRA `(.L_x_69) ;  /* 0xffffffd400e47947 */ /* 0x000fea000383ffff */
.L_x_29:
[-C--:B------:R-:W-:Y:S02]  /*49a0*/  MOV R38, R27.reuse ;  /* 0x0000001b00267202 */ /* 0x080fe40000000f00 */
[----:B-1----:R-:W-:-:S07]  /*49b0*/  MOV R39, R27 ;  /* 0x0000001b00277202 */ /* 0x002fce0000000f00 */
.L_x_70:
[----:B-1----:R1:W2:Y:S02]  /*49c0*/  SYNCS.PHASECHK.TRANS64.TRYWAIT P0, [R0+URZ+0x31820], R39 ;  /* 0x03182027000075a7 */ /* 0x0022a400080011ff */
[----:B--2---:R-:W-:Y:S05]  /*49d0*/  @!P0 NANOSLEEP.SYNCS 0x989680 ;  /* 0x009896800000895d */ /* 0x004fea0003900000 */
[----:B------:R-:W2:Y:S02]  /*49e0*/  @!P0 SYNCS.PHASECHK.TRANS64 P0, [R0+URZ+0x31820], R39 ;  /* 0x03182027000085a7 */ /* 0x000ea400080010ff */
[----:B--2---:R-:W-:Y:S05]  /*49f0*/  @!P0 BRA `(.L_x_70) ;  /* 0xfffffffc00f08947 */ /* 0x004fea000383ffff */
[----:B------:R-:W-:Y:S05]  /*4a00*/  BRA `(.L_x_71) ;  /* 0xffffffd8001c7947 */ /* 0x000fea000383ffff */
.L_x_30:
[-C--:B------:R-:W-:Y:S02]  /*4a10*/  MOV R38, R27.reuse ;  /* 0x0000001b00267202 */ /* 0x080fe40000000f00 */
[----:B-1----:R-:W-:-:S07]  /*4a20*/  MOV R39, R27 ;  /* 0x0000001b00277202 */ /* 0x002fce0000000f00 */
.L_x_72:
[----:B-1----:R1:W2:Y:S02]  /*4a30*/  SYNCS.PHASECHK.TRANS64.TRYWAIT P0, [R0+URZ+0x31828], R39 ;  /* 0x03182827000075a7 */ /* 0x0022a400080011ff */
[----:B--2---:R-:W-:Y:S05]  /*4a40*/  @!P0 NANOSLEEP.SYNCS 0x989680 ;  /* 0x009896800000895d */ /* 0x004fea0003900000 */
[----:B------:R-:W2:Y:S02]  /*4a50*/  @!P0 SYNCS.PHASECHK.TRANS64 P0, [R0+URZ+0x31828], R39 ;  /* 0x03182827000085a7 */ /* 0x000ea400080010ff */
[----:B--2---:R-:W-:Y:S05]  /*4a60*/  @!P0 BRA `(.L_x_72) ;  /* 0xfffffffc00f08947 */ /* 0x004fea000383ffff */
[----:B------:R-:W-:Y:S05]  /*4a70*/  BRA `(.L_x_73) ;  /* 0xffffffd800847947 */ /* 0x000fea000383ffff */
.L_x_31:
[-C--:B------:R-:W-:Y:S02]  /*4a80*/  MOV R38, R27.reuse ;  /* 0x0000001b00267202 */ /* 0x080fe40000000f00 */
[----:B-1----:R-:W-:-:S07]  /*4a90*/  MOV R39, R27 ;  /* 0x0000001b00277202 */ /* 0x002fce0000000f00 */
.L_x_74:
[----:B-1----:R1:W2:Y:S02]  /*4aa0*/  SYNCS.PHASECHK.TRANS64.TRYWAIT P0, [R0+URZ+0x31830], R39 ;  /* 0x03183027000075a7 */ /* 0x0022a400080011ff */
[----:B--2---:R-:W-:Y:S05]  /*4ab0*/  @!P0 NANOSLEEP.SYNCS 0x989680 ;  /* 0x009896800000895d */ /* 0x004fea0003900000 */
[----:B------:R-:W2:Y:S02]  /*4ac0*/  @!P0 SYNCS.PHASECHK.TRANS64 P0, [R0+URZ+0x31830], R39 ;  /* 0x03183027000085a7 */ /* 0x000ea400080010ff */
[----:B--2---:R-:W-:Y:S05]  /*4ad0*/  @!P0 BRA `(.L_x_74) ;  /* 0xfffffffc00f08947 */ /* 0x004fea000383ffff */
[----:B------:R-:W-:Y:S05]  /*4ae0*/  BRA `(.L_x_75) ;  /* 0xffffffd800b47947 */ /* 0x000fea000383ffff */
.L_x_32:
[-C--:B------:R-:W-:Y:S02]  /*4af0*/  MOV R38, R27.reuse ;  /* 0x0000001b00267202 */ /* 0x080fe40000000f00 */
[----:B-1----:R-:W-:-:S07]  /*4b00*/  MOV R39, R27 ;  /* 0x0000001b00277202 */ /* 0x002fce0000000f00 */
.L_x_76:
[----:B-1----:R1:W2:Y:S02]  /*4b10*/  SYNCS.PHASECHK.TRANS64.TRYWAIT P0, [R0+URZ+0x31838], R39 ;  /* 0x03183827000075a7 */ /* 0x0022a400080011ff */
[----:B--2---:R-:W-:Y:S05]  /*4b20*/  @!P0 NANOSLEEP.SYNCS 0x989680 ;  /* 0x009896800000895d */ /* 0x004fea0003900000 */
[----:B------:R-:W2:Y:S02]  /*4b30*/  @!P0 SYNCS.PHASECHK.TRANS64 P0, [R0+URZ+0x31838], R39 ;  /* 0x03183827000085a7 */ /* 0x000ea400080010ff */
[----:B--2---:R-:W-:Y:S05]  /*4b40*/  @!P0 BRA `(.L_x_76) ;  /* 0xfffffffc00f08947 */ /* 0x004fea000383ffff */
[----:B------:R-:W-:Y:S05]  /*4b50*/  BRA `(.L_x_77) ;  /* 0xffffffd800e47947 */ /* 0x000fea000383ffff */
.L_x_33:
[-C--:B------:R-:W-:Y:S02]  /*4b60*/  MOV R38, R2.reuse ;  /* 0x0000000200267202 */ /* 0x080fe40000000f00 */
[----:B-1----:R-:W-:-:S07]  /*4b70*/  MOV R39, R2 ;  /* 0x0000000200277202 */ /* 0x002fce0000000f00 */
.L_x_78:
[----:B-1----:R1:W2:Y:S02]  /*4b80*/  SYNCS.PHASECHK.TRANS64.TRYWAIT P0, [R0+URZ+0x31820], R39 ;  /* 0x03182027000075a7 */ /* 0x0022a400080011ff */
[----:B--2---:R-:W-:Y:S05]  /*4b90*/  @!P0 NANOSLEEP.SYNCS 0x989680 ;  /* 0x009896800000895d */ /* 0x004fea0003900000 */
[----:B------:R-:W2:Y:S02]  /*4ba0*/  @!P0 SYNCS.PHASECHK.TRANS64 P0, [R0+URZ+0x31820], R39 ;  /* 0x03182027000085a7 */ /* 0x000ea400080010ff */
[----:B--2---:R-:W-:Y:S05]  /*4bb0*/  @!P0 BRA `(.L_x_78) ;  /* 0xfffffffc00f08947 */ /* 0x004fea000383ffff */
[----:B------:R-:W-:Y:S05]  /*4bc0*/  BRA `(.L_x_79) ;  /* 0xffffffdc00147947 */ /* 0x000fea000383ffff */
.L_x_34:
[-C--:B------:R-:W-:Y:S02]  /*4bd0*/  MOV R6, R2.reuse ;  /* 0x0000000200067202 */ /* 0x080fe40000000f00 */
[----:B------:R-:W-:-:S07]  /*4be0*/  MOV R7, R2 ;  /* 0x0000000200077202 */ /* 0x000fce0000000f00 */
.L_x_80:
[----:B--2---:R2:W3:Y:S02]  /*4bf0*/  SYNCS.PHASECHK.TRANS64.TRYWAIT P0, [R0+URZ+0x31828], R7 ;  /* 0x03182807000075a7 */ /* 0x0044e400080011ff */
[----:B---3--:R-:W-:Y:S05]  /*4c00*/  @!P0 NANOSLEEP.SYNCS 0x989680 ;  /* 0x009896800000895d */ /* 0x008fea0003900000 */
[----:B------:R-:W3:Y:S02]  /*4c10*/  @!P0 SYNCS.PHASECHK.TRANS64 P0, [R0+URZ+0x31828], R7 ;  /* 0x03182807000085a7 */ /* 0x000ee400080010ff */
[----:B---3--:R-:W-:Y:S05]  /*4c20*/  @!P0 BRA `(.L_x_80) ;  /* 0xfffffffc00f08947 */ /* 0x008fea000383ffff */
[----:B------:R-:W-:Y:S05]  /*4c30*/  BRA `(.L_x_81) ;  /* 0xffffffdc007c7947 */ /* 0x000fea000383ffff */
.L_x_35:
[-C--:B------:R-:W-:Y:S02]  /*4c40*/  MOV R6, R2.reuse ;  /* 0x0000000200067202 */ /* 0x080fe40000000f00 */
[----:B--2---:R-:W-:-:S07]  /*4c50*/  MOV R7, R2 ;  /* 0x0000000200077202 */ /* 0x004fce0000000f00 */
.L_x_82:
[----:B--2---:R2:W3:Y:S02]  /*4c60*/  SYNCS.PHASECHK.TRANS64.TRYWAIT P0, [R0+URZ+0x31830], R7 ;  /* 0x03183007000075a7 */ /* 0x0044e400080011ff */
[----:B---3--:R-:W-:Y:S05]  /*4c70*/  @!P0 NANOSLEEP.SYNCS 0x989680 ;  /* 0x009896800000895d */ /* 0x008fea0003900000 */
[----:B------:R-:W3:Y:S02]  /*4c80*/  @!P0 SYNCS.PHASECHK.TRANS64 P0, [R0+URZ+0x31830], R7 ;  /* 0x03183007000085a7 */ /* 0x000ee400080010ff */
[----:B---3--:R-:W-:Y:S05]  /*4c90*/  @!P0 BRA `(.L_x_82) ;  /* 0xfffffffc00f08947 */ /* 0x008fea000383ffff */
[----:B------:R-:W-:Y:S05]  /*4ca0*/  BRA `(.L_x_83) ;  /* 0xffffffdc00ac7947 */ /* 0x000fea000383ffff */
.L_x_36:
[-C--:B------:R-:W-:Y:S02]  /*4cb0*/  MOV R6, R2.reuse ;  /* 0x0000000200067202 */ /* 0x080fe40000000f00 */
[----:B--2---:R-:W-:-:S07]  /*4cc0*/  MOV R7, R2 ;  /* 0x0000000200077202 */ /* 0x004fce0000000f00 */
.L_x_84:
[----:B--2---:R2:W3:Y:S02]  /*4cd0*/  SYNCS.PHASECHK.TRANS64.TRYWAIT P0, [R0+URZ+0x31838], R7 ;  /* 0x03183807000075a7 */ /* 0x0044e400080011ff */
[----:B---3--:R-:W-:Y:S05]  /*4ce0*/  @!P0 NANOSLEEP.SYNCS 0x989680 ;  /* 0x009896800000895d */ /* 0x008fea0003900000 */
[----:B------:R-:W3:Y:S02]  /*4cf0*/  @!P0 SYNCS.PHASECHK.TRANS64 P0, [R0+URZ+0x31838], R7 ;  /* 0x03183807000085a7 */ /* 0x000ee400080010ff */
[----:B---3--:R-:W-:Y:S05]  /*4d00*/  @!P0 BRA `(.L_x_84) ;  /* 0xfffffffc00f08947 */ /* 0x008fea000383ffff */
[----:B------:R-:W-:Y:S05]  /*4d10*/  BRA `(.L_x_85) ;  /* 0xffffffdc00dc7947 */ /* 0x000fea000383ffff */
.L_x_40:
[----:B------:R-:W-:-:S07]  /*4d20*/  MOV R5, R4 ;  /* 0x0000000400057202 */ /* 0x000fce0000000f00 */
.L_x_86:
[----:B-1----:R1:W2:Y:S02]  /*4d30*/  SYNCS.PHASECHK.TRANS64.TRYWAIT P1, [R2+URZ+0x31860], R5 ;  /* 0x03186005020075a7 */ /* 0x0022a400080211ff */
[----:B--2---:R-:W-:Y:S05]  /*4d40*/  @!P1 NANOSLEEP.SYNCS 0x989680 ;  /* 0x009896800000995d */ /* 0x004fea0003900000 */
[----:B------:R-:W2:Y:S02]  /*4d50*/  @!P1 SYNCS.PHASECHK.TRANS64 P1, [R2+URZ+0x31860], R5 ;  /* 0x03186005020095a7 */ /* 0x000ea400080210ff */
[----:B--2---:R-:W-:Y:S05]  /*4d60*/  @!P1 BRA `(.L_x_86) ;  /* 0xfffffffc00f09947 */ /* 0x004fea000383ffff */
[----:B------:R-:W-:Y:S05]  /*4d70*/  BRA `(.L_x_87) ;  /* 0xffffffe400047947 */ /* 0x000fea000383ffff */
        .weak           $__internal_0_$__cuda_sm10x_tcgen05_guardrail_trap_col_being_dealloced_not_returned_by_alloc
        .type           $__internal_0_$__cuda_sm10x_tcgen05_guardrail_trap_col_being_dealloced_not_returned_by_alloc,@function
        .size           $__internal_0_$__cuda_sm10x_tcgen05_guardrail_trap_col_being_dealloced_not_returned_by_alloc,($__internal_1_$__cuda_sm10x_tcgen05_guardrail_trap_phase_invalid_during_alloc - $__internal_0_$__cuda_sm10x_tcgen05_guardrail_trap_col_being_dealloced_not_returned_by_alloc)
$__internal_0_$__cuda_sm10x_tcgen05_guardrail_trap_col_being_dealloced_not_returned_by_alloc:
[----:B------:R-:W-:Y:S05]  /*4d80*/  BPT.TRAP 0x1 ;  /* 0x000000040000795c */ /* 0x000fea0000300000 */
[----:B------:R-:W-:-:S04]  /*4d90*/  HFMA2 R3, -RZ, RZ, 0, 0 ;  /* 0x00000000ff037431 */ /* 0x000fc800000001ff */
[----:B------:R-:W-:Y:S05]  /*4da0*/  RET.REL.NODEC R2 `(_ZN9deep_gemm24sm100_fp8_gemm_1d1d_implILN4cute4UMMA5MajorE0ELS3_0ELj0ELj24576ELj1536ELj128ELj192ELj128ELj1ELj128ELj128ELj128ELj4ELj128ELj128ELj1ELb0ELj128ELNS_8GemmTypeE0ELb0EN7cutlass10bfloat16_tENS_16EpilogueIdentityEEEvPijjj14CUtensorMap_stS9_S9_S9_S9_) ;  /* 0xffffffb002947950 */ /* 0x000fea0003c3ffff */
        .weak           $__internal_1_$__cuda_sm10x_tcgen05_guardrail_trap_phase_invalid_during_alloc
        .type           $__internal_1_$__cuda_sm10x_tcgen05_guardrail_trap_phase_invalid_during_alloc,@function
        .size           $__internal_1_$__cuda_sm10x_tcgen05_guardrail_trap_phase_invalid_during_alloc,($__internal_2_$__cuda_sm10x_tcgen05_guardrail_trap_unallocated_columns_being_dealloced - $__internal_1_$__cuda_sm10x_tcgen05_guardrail_trap_phase_invalid_during_alloc)
$__internal_1_$__cuda_sm10x_tcgen05_guardrail_trap_phase_invalid_during_alloc:
[----:B------:R-:W-:Y:S05]  /*4db0*/  BPT.TRAP 0x1 ;  /* 0x000000040000795c */ /* 0x000fea0000300000 */
[----:B------:R-:W-:-:S04]  /*4dc0*/  MOV R5, 0x0 ;  /* 0x0000000000057802 */ /* 0x000fc80000000f00 */
[----:B------:R-:W-:Y:S05]  /*4dd0*/  RET.REL.NODEC R4 `(_ZN9deep_gemm24sm100_fp8_gemm_1d1d_implILN4cute4UMMA5MajorE0ELS3_0ELj0ELj24576ELj1536ELj128ELj192ELj128ELj1ELj128ELj128ELj128ELj4ELj128ELj128ELj1ELb0ELj128ELNS_8GemmTypeE0ELb0EN7cutlass10bfloat16_tENS_16EpilogueIdentityEEEvPijjj14CUtensorMap_stS9_S9_S9_S9_) ;  /* 0xffffffb004887950 */ /* 0x000fea0003c3ffff */
        .weak           $__internal_2_$__cuda_sm10x_tcgen05_guardrail_trap_unallocated_columns_being_dealloced
        .type           $__internal_2_$__cuda_sm10x_tcgen05_guardrail_trap_unallocated_columns_being_dealloced,@function
        .size           $__internal_2_$__cuda_sm10x_tcgen05_guardrail_trap_unallocated_columns_being_dealloced,($__internal_3_$__cuda_sm20_div_u16 - $__internal_2_$__cuda_sm10x_tcgen05_guardrail_trap_unallocated_columns_being_dealloced)
$__internal_2_$__cuda_sm10x_tcgen05_guardrail_trap_unallocated_columns_being_dealloced:
[----:B------:R-:W-:Y:S05]  /*4de0*/  BPT.TRAP 0x1 ;  /* 0x000000040000795c */ /* 0x000fea0000300000 */
[----:B------:R-:W-:-:S04]  /*4df0*/  HFMA2 R3, -RZ, RZ, 0, 0 ;  /* 0x00000000ff037431 */ /* 0x000fc800000001ff */
[----:B------:R-:W-:Y:S05]  /*4e00*/  RET.REL.NODEC R2 `(_ZN9deep_gemm24sm100_fp8_gemm_1d1d_implILN4cute4UMMA5MajorE0ELS3_0ELj0ELj24576ELj1536ELj128ELj192ELj128ELj1ELj128ELj128ELj128ELj4ELj128ELj128ELj1ELb0ELj128ELNS_8GemmTypeE0ELb0EN7cutlass10bfloat16_tENS_16EpilogueIdentityEEEvPijjj14CUtensorMap_stS9_S9_S9_S9_) ;  /* 0xffffffb0027c7950 */ /* 0x000fea0003c3ffff */
        .weak           $__internal_3_$__cuda_sm20_div_u16
        .type           $__internal_3_$__cuda_sm20_div_u16,@function
        .size           $__internal_3_$__cuda_sm20_div_u16,(.L_x_92 - $__internal_3_$__cuda_sm20_div_u16)
$__internal_3_$__cuda_sm20_div_u16:
[----:B------:R-:W1:Y:S01]  /*4e10*/  I2F.U16 R7, R11 ;  /* 0x0000000b00077306 */ /* 0x000e620000101000 */
[----:B------:R-:W-:-:S07]  /*4e20*/  IMAD.MOV.U32 R6, RZ, RZ, 0x4b800000 ;  /* 0x4b800000ff067424 */ /* 0x000fce00078e00ff */
[----:B------:R-:W-:Y:S01]  /*4e30*/  I2F.U16.RZ R12, R12 ;  /* 0x0000000c000c7306 */ /* 0x000fe2000010d000 */
[C---:B-1----:R-:W-:Y:S02]  /*4e40*/  FSETP.GEU.AND P1, PT, |R7|.reuse, 1.175494350822287508e-38, PT ;  /* 0x008000000700780b */ /* 0x042fe40003f2e200 */
[----:B------:R-:W-:Y:S02]  /*4e50*/  FSETP.GT.AND P3, PT, |R7|, 8.50705917302346158658e+37, PT ;  /* 0x7e8000000700780b */ /* 0x000fe40003f64200 */
[----:B------:R-:W-:Y:S02]  /*4e60*/  FSEL R6, R6, 1, !P1 ;  /* 0x3f80000006067808 */ /* 0x000fe40004800000 */
[----:B------:R-:W-:Y:S02]  /*4e70*/  ISETP.NE.U32.AND P1, PT, R11, RZ, PT ;  /* 0x000000ff0b00720c */ /* 0x000fe40003f25070 */
[----:B------:R-:W-:-:S05]  /*4e80*/  FSEL R6, R6, 0.25, !P3 ;  /* 0x3e80000006067808 */ /* 0x000fca0005800000 */
[----:B------:R-:W-:-:S06]  /*4e90*/  FMUL R7, R7, R6 ;  /* 0x0000000607077220 */ /* 0x000fcc0000400000 */
[----:B------:R-:W1:Y:S02]  /*4ea0*/  MUFU.RCP R7, R7 ;  /* 0x0000000700077308 */ /* 0x000e640000001000 */
[----:B-1----:R-:W-:Y:S01]  /*4eb0*/  FMUL R6, R6, R7 ;  /* 0x0000000706067220 */ /* 0x002fe20000400000 */
[----:B------:R-:W-:-:S03]  /*4ec0*/  HFMA2 R7, -RZ, RZ, 0, 0 ;  /* 0x00000000ff077431 */ /* 0x000fc600000001ff */
[----:B------:R-:W-:-:S04]  /*4ed0*/  VIADD R6, R6, 0x2 ;  /* 0x0000000206067836 */ /* 0x000fc80000000000 */
[----:B------:R-:W-:-:S04]  /*4ee0*/  FMUL.RZ R6, R12, R6 ;  /* 0x000000060c067220 */ /* 0x000fc8000040c000 */
[----:B------:R1:W2:Y:S02]  /*4ef0*/  F2I.U32.TRUNC.NTZ R41, R6 ;  /* 0x0000000600297305 */ /* 0x0002a4000020f000 */
[----:B-1----:R-:W-:Y:S01]  /*4f00*/  IMAD.MOV.U32 R6, RZ, RZ, R2 ;  /* 0x000000ffff067224 */ /* 0x002fe200078e0002 */
[----:B--2---:R-:W-:Y:S02]  /*4f10*/  LOP3.LUT R41, R41, 0xffff, RZ, 0xc0, !PT ;  /* 0x0000ffff29297812 */ /* 0x004fe400078ec0ff */
[----:B------:R-:W-:Y:S01]  /*4f20*/  @!P1 MOV R41, 0xffffffff ;  /* 0xffffffff00299802 */ /* 0x000fe20000000f00 */
[----:B------:R-:W-:Y:S06]  /*4f30*/  RET.REL.NODEC R6 `(_ZN9deep_gemm24sm100_fp8_gemm_1d1d_implILN4cute4UMMA5MajorE0ELS3_0ELj0ELj24576ELj1536ELj128ELj192ELj128ELj1ELj128ELj128ELj128ELj4ELj128ELj128ELj1ELb0ELj128ELNS_8GemmTypeE0ELb0EN7cutlass10bfloat16_tENS_16EpilogueIdentityEEEvPijjj14CUtensorMap_stS9_S9_S9_S9_) ;  /* 0xffffffb006307950 */ /* 0x000fec0003c3ffff */
.L_x_88:
[----:B------:R-:W-:-:S00]  /*4f40*/  BRA `(.L_x_88) ;  /* 0xfffffffc00fc7947 */ /* 0x000fc0000383ffff */
[----:B------:R-:W-:-:S00]  /*4f50*/  NOP ;  /* 0x0000000000007918 */ /* 0x000fc00000000000 */
        /* <DEDUP_REMOVED lines=10> */
.L_x_92:


//--------------------- .nv.shared._ZN9deep_gemm24sm100_fp8_gemm_1d1d_implILN4cute4UMMA5MajorE0ELS3_0ELj0ELj24576ELj1536ELj128ELj192ELj128ELj1ELj128ELj128ELj128ELj4ELj128ELj128ELj1ELb0ELj128ELNS_8GemmTypeE0ELb0EN7cutlass10bfloat16_tENS_16EpilogueIdentityEEEvPijjj14CUtensorMap_stS9_S9_S9_S9_ --------------------------
	.section	.nv.shared._ZN9deep_gemm24sm100_fp8_gemm_1d1d_implILN4cute4UMMA5MajorE0ELS3_0ELj0ELj24576ELj1536ELj128ELj192ELj128ELj1ELj128ELj128ELj128ELj4ELj128ELj128ELj1ELb0ELj128ELNS_8GemmTypeE0ELb0EN7cutlass10bfloat16_tENS_16EpilogueIdentityEEEvPijjj14CUtensorMap_stS9_S9_S9_S9_,"aw",@nobits
	.sectionflags	@""
	.align	1024
	.zero		1024


//--------------------- .nv.shared.reserved.0     --------------------------
	.section	.nv.shared.reserved.0,"aw",@nobits
	.align	8
	.weak		__nv_reservedSMEM_offset_0_alias
	.size		__nv_reservedSMEM_offset_0_alias, 0, 64
	.other		__nv_reservedSMEM_offset_0_alias,@"STO_CUDA_RESERVED_SHARED STV_DEFAULT"
__nv_reservedSMEM_offset_0_alias:
	.zero		0
.nv.shared.reserved.0:
	.zero		64
	.weak		__nv_reservedSMEM_allocation_phase
	.type		__nv_reservedSMEM_allocation_phase,@object
	.size		__nv_reservedSMEM_allocation_phase,(.L_0 - __nv_reservedSMEM_allocation_phase)
__nv_reservedSMEM_allocation_phase:
	.zero		1
.L_0:
	.zero		7
	.weak		__nv_reservedSMEM_devtool_atexit_pc
	.type		__nv_reservedSMEM_devtool_atexit_pc,@object
	.size		__nv_reservedSMEM_devtool_atexit_pc,(__nv_reservedSMEM_allocation_mask - __nv_reservedSMEM_devtool_atexit_pc)
__nv_reservedSMEM_devtool_atexit_pc:
	.zero		8
	.weak		__nv_reservedSMEM_allocation_mask
	.type		__nv_reservedSMEM_allocation_mask,@object
	.size		__nv_reservedSMEM_allocation_mask,(.L_2 - __nv_reservedSMEM_allocation_mask)
__nv_reservedSMEM_allocation_mask:
	.zero		4
.L_2:


//--------------------- .nv.global                --------------------------
	.section	.nv.global,"aw",@nobits
.nv.global:
	.type		_ZN45_INTERNAL_9f80e72a_9_kernel_cu_bd06d955_947724cute1_E,@object
	.size		_ZN45_INTERNAL_9f80e72a_9_kernel_cu_bd06d955_947724cute1_E,(_ZN45_INTERNAL_9f80e72a_9_kernel_cu_bd06d955_947724cuda3std3__45__cpo6cbeginE - _ZN45_INTERNAL_9f80e72a_9_kernel_cu_bd06d955_947724cute1_E)
_ZN45_INTERNAL_9f80e72a_9_kernel_cu_bd06d955_947724cute1_E:
	.zero		1
	.type		_ZN45_INTERNAL_9f80e72a_9_kernel_cu_bd06d955_947724cuda3std3__45__cpo6cbeginE,@object
	.size		_ZN45_INTERNAL_9f80e72a_9_kernel_cu_bd06d955_947724cuda3std3__45__cpo6cbeginE,(_ZN45_INTERNAL_9f80e72a_9_kernel_cu_bd06d955_947724cuda3std3__48in_placeE - _ZN45_INTERNAL_9f80e72a_9_kernel_cu_bd06d955_947724cuda3std3__45__cpo6cbeginE)
_ZN45_INTERNAL_9f80e72a_9_kernel_cu_bd06d955_947724cuda3std3__45__cpo6cbeginE:
	.zero		1
	.type		_ZN45_INTERNAL_9f80e72a_9_kernel_cu_bd06d955_947724cuda3std3__48in_placeE,@object
	.size		_ZN45_INTERNAL_9f80e72a_9_kernel_cu_bd06d955_947724cuda3std3__48in_placeE,(_ZN45_INTERNAL_9f80e72a_9_kernel_cu_bd06d955_947724cuda3std6ranges3__45__cpo9iter_moveE - _ZN45_INTERNAL_9f80e72a_9_kernel_cu_bd06d955_947724cuda3std3__48in_placeE)
_ZN45_INTERNAL_9f80e72a_9_kernel_cu_bd06d955_947724cuda3std3__48in_placeE:
	.zero		1
	.type		_ZN45_INTERNAL_9f80e72a_9_kernel_cu_bd06d955_947724cuda3std6ranges3__45__cpo9iter_moveE,@object
	.size		_ZN45_INTERNAL_9f80e72a_9_kernel_cu_bd06d955_947724cuda3std6ranges3__45__cpo9iter_moveE,(_ZN45_INTERNAL_9f80e72a_9_kernel_cu_bd06d955_947724cuda3std3__45__cpo5beginE - _ZN45_INTERNAL_9f80e72a_9_kernel_cu_bd06d955_947724cuda3std6ranges3__45__cpo9iter_moveE)
_ZN45_INTERNAL_9f80e72a_9_kernel_cu_bd06d955_947724cuda3std6ranges3__45__cpo9iter_moveE:
	.zero		1
	.type		_ZN45_INTERNAL_9f80e72a_9_kernel_cu_bd06d955_947724cuda3std3__45__cpo5beginE,@object
	.size		_ZN45_INTERNAL_9f80e72a_9_kernel_cu_bd06d955_947724cuda3std3__45__cpo5beginE,(_ZN45_INTERNAL_9f80e72a_9_kernel_cu_bd06d955_947724cuda3std3__447_GLOBAL__N__9f80e72a_9_kernel_cu_bd06d955_947726ignoreE - _ZN45_INTERNAL_9f80e72a_9_kernel_cu_bd06d955_947724cuda3std3__45__cpo5beginE)
_ZN45_INTERNAL_9f80e72a_9_kernel_cu_bd06d955_947724cuda3std3__45__cpo5beginE:
	.zero		1
	.type		_ZN45_INTERNAL_9f80e72a_9_kernel_cu_bd06d955_947724cuda3std3__447_GLOBAL__N__9f80e72a_9_kernel_cu_bd06d955_947726ignoreE,@object
	.size		_ZN45_INTERNAL_9f80e72a_9_kernel_cu_bd06d955_947724cuda3std3__447_GLOBAL__N__9f80e72a_9_kernel_cu_bd06d955_947726ignoreE,(_ZN45_INTERNAL_9f80e72a_9_kernel_cu_bd06d955_947724cute7productE - _ZN45_INTERNAL_9f80e72a_9_kernel_cu_bd06d955_947724cuda3std3__447_GLOBAL__N__9f80e72a_9_kernel_cu_bd06d955_947726ignoreE)
_ZN45_INTERNAL_9f80e72a_9_kernel_cu_bd06d955_947724cuda3std3__447_GLOBAL__N__9f80e72a_9_kernel_cu_bd06d955_947726ignoreE:
	.zero		1
	.type		_ZN45_INTERNAL_9f80e72a_9_kernel_cu_bd06d955_947724cute7productE,@object
	.size		_ZN45_INTERNAL_9f80e72a_9_kernel_cu_bd06d955_947724cute7productE,(_ZN45_INTERNAL_9f80e72a_9_kernel_cu_bd06d955_947724cuda3std3__45__cpo3endE - _ZN45_INTERNAL_9f80e72a_9_kernel_cu_bd06d955_947724cute7productE)
_ZN45_INTERNAL_9f80e72a_9_kernel_cu_bd06d955_947724cute7productE:
	.zero		1
	.type		_ZN45_INTERNAL_9f80e72a_9_kernel_cu_bd06d955_947724cuda3std3__45__cpo3endE,@object
	.size		_ZN45_INTERNAL_9f80e72a_9_kernel_cu_bd06d955_947724cuda3std3__45__cpo3endE,(_ZN45_INTERNAL_9f80e72a_9_kernel_cu_bd06d955_947724cuda3std3__419piecewise_constructE - _ZN45_INTERNAL_9f80e72a_9_kernel_cu_bd06d955_947724cuda3std3__45__cpo3endE)
_ZN45_INTERNAL_9f80e72a_9_kernel_cu_bd06d955_947724cuda3std3__45__cpo3endE:
	.zero		1
	.type		_ZN45_INTERNAL_9f80e72a_9_kernel_cu_bd06d955_947724cuda3std3__419piecewise_constructE,@object
	.size		_ZN45_INTERNAL_9f80e72a_9_kernel_cu_bd06d955_947724cuda3std3__419piecewise_constructE,(_ZN45_INTERNAL_9f80e72a_9_kernel_cu_bd06d955_947724cuda3std3__45__cpo4cendE - _ZN45_INTERNAL_9f80e72a_9_kernel_cu_bd06d955_947724cuda3std3__419piecewise_constructE)
_ZN45_INTERNAL_9f80e72a_9_kernel_cu_bd06d955_947724cuda3std3__419piecewise_constructE:
	.zero		1
	.type		_ZN45_INTERNAL_9f80e72a_9_kernel_cu_bd06d955_947724cuda3std3__45__cpo4cendE,@object
	.size		_ZN45_INTERNAL_9f80e72a_9_kernel_cu_bd06d955_947724cuda3std3__45__cpo4cendE,(_ZN45_INTERNAL_9f80e72a_9_kernel_cu_bd06d955_947724cuda3std6ranges3__45__cpo4swapE - _ZN45_INTERNAL_9f80e72a_9_kernel_cu_bd06d955_947724cuda3std3__45__cpo4cendE)
_ZN45_INTERNAL_9f80e72a_9_kernel_cu_bd06d955_947724cuda3std3__45__cpo4cendE:
	.zero		1
	.type		_ZN45_INTERNAL_9f80e72a_9_kernel_cu_bd06d955_947724cuda3std6ranges3__45__cpo4swapE,@object
	.size		_ZN45_INTERNAL_9f80e72a_9_kernel_cu_bd06d955_947724cuda3std6ranges3__45__cpo4swapE,(.L_10 - _ZN45_INTERNAL_9f80e72a_9_kernel_cu_bd06d955_947724cuda3std6ranges3__45__cpo4swapE)
_ZN45_INTERNAL_9f80e72a_9_kernel_cu_bd06d955_947724cuda3std6ranges3__45__cpo4swapE:
	.zero		1
.L_10:


//--------------------- .nv.constant0._ZN9deep_gemm24sm100_fp8_gemm_1d1d_implILN4cute4UMMA5MajorE0ELS3_0ELj0ELj24576ELj1536ELj128ELj192ELj128ELj1ELj128ELj128ELj128ELj4ELj128ELj128ELj1ELb0ELj128ELNS_8GemmTypeE0ELb0EN7cutlass10bfloat16_tENS_16EpilogueIdentityEEEvPijjj14CUtensorMap_stS9_S9_S9_S9_ --------------------------
	.section	.nv.constant0._ZN9deep_gemm24sm100_fp8_gemm_1d1d_implILN4cute4UMMA5MajorE0ELS3_0ELj0ELj24576ELj1536ELj128ELj192ELj128ELj1ELj128ELj128ELj128ELj4ELj128ELj128ELj1ELb0ELj128ELNS_8GemmTypeE0ELb0EN7cutlass10bfloat16_tENS_16EpilogueIdentityEEEvPijjj14CUtensorMap_stS9_S9_S9_S9_,"a",@progbits
	.sectionflags	@""
	.align	4
.nv.constant0._ZN9deep_gemm24sm100_fp8_gemm_1d1d_implILN4cute4UMMA5MajorE0ELS3_0ELj0ELj24576ELj1536ELj128ELj192ELj128ELj1ELj128ELj128ELj128ELj4ELj128ELj128ELj1ELb0ELj128ELNS_8GemmTypeE0ELb0EN7cutlass10bfloat16_tENS_16EpilogueIdentityEEEvPijjj14CUtensorMap_stS9_S9_S9_S9_:
	.zero		1600


//--------------------- SYMBOLS --------------------------

	.type		.nv.reservedSmem.offset0,@object
	.size		.nv.reservedSmem.offset0,0x4
	.type		.nv.reservedSmem.cap,@object
	.size		.nv.reservedSmem.cap,0x4
